	.target	sm_90a

	.elftype	@"ET_EXEC"


//--------------------- .note.nv.tkinfo           --------------------------
	.section	.note.nv.tkinfo,"",@"SHT_NOTE"
	.sectionflags	@"SHF_NOTE_NV_TKINFO"
	.tkinfo
        /*0018*/ 	.word	0x00000002
        /*0030*/ 	.string	""
        /*0030*/ 	.string	"ptxas"
        /*0030*/ 	.string	"Cuda compilation tools, release 13.0, V13.0.88"
        /*0030*/ 	.string	"Build cuda_13.0.r13.0/compiler.36424714_0"
        /*0030*/ 	.string	"-arch sm_90a -m 64 "



//--------------------- .note.nv.cuinfo           --------------------------
	.section	.note.nv.cuinfo,"",@"SHT_NOTE"
	.sectionflags	@"SHF_NOTE_NV_CUINFO"
        /*0018*/ 	.short	0x0002
        /*001a*/ 	.short	0x005a
        /*001c*/ 	.short	0x0082
	.zero		2


//--------------------- .nv.info                  --------------------------
	.section	.nv.info,"",@"SHT_CUDA_INFO"
	.align	4


	//----- nvinfo : EIATTR_REGCOUNT
	.align		4
        /*0000*/ 	.byte	0x04, 0x2f
        /*0002*/ 	.short	(.L_15 - .L_14)
	.align		4
.L_14:
        /*0004*/ 	.word	index@(_ZN7cutlass13device_kernelINS_4gemm6kernel13GemmUniversalIN4cute5tupleIJiiiiEEENS1_10collective13CollectiveMmaINS1_34MainloopSm90TmaGmmaWarpSpecializedILi4ENS5_IJNS4_1CILi2EEESB_NSA_ILi1EEEEEENS1_35KernelTmaWarpSpecializedCooperativeEEENS5_IJNSA_ILi128EEENSA_ILi256EEESG_EEEaNS5_IJlSC_lEEEaSJ_NS4_8TiledMMAINS4_8MMA_AtomIJNS4_4SM904GMMA27MMA_64x256x32_S32S8S8_SS_TNEEEENS4_6LayoutINS5_IJSB_SC_SC_EEENS5_IJSC_NSA_ILi0EEESS_EEEEENS5_IJNS4_10UnderscoreESV_SV_EEEEENS4_23SM90_TMA_LOAD_MULTICASTENS4_14ComposedLayoutINS4_7SwizzleILi3ELi4ELi3EEENS4_18smem_ptr_flag_bitsILi8EEENSQ_INS5_IJNSA_ILi8EEESG_EEENS5_IJSG_SC_EEEEEEEvNS4_8identityESY_S18_vS19_EENS_8epilogue10collective6detail29Sm90TmaWarpSpecializedAdapterINS1C_15DefaultEpilogueIaSJ_SJ_NS1B_6thread17LinearCombinationIaLi1EiiLNS1G_9ScaleType4KindE0ELNS_15FloatRoundStyleE2EaEENS1_15EpilogueDefaultEEEEEvvEEEEvNT_6ParamsE)
        /*0008*/ 	.word	0x000000a8


	//----- nvinfo : EIATTR_FRAME_SIZE
	.align		4
.L_15:
        /*000c*/ 	.byte	0x04, 0x11
        /*000e*/ 	.short	(.L_17 - .L_16)
	.align		4
.L_16:
        /*0010*/ 	.word	index@(_ZN7cutlass13device_kernelINS_4gemm6kernel13GemmUniversalIN4cute5tupleIJiiiiEEENS1_10collective13CollectiveMmaINS1_34MainloopSm90TmaGmmaWarpSpecializedILi4ENS5_IJNS4_1CILi2EEESB_NSA_ILi1EEEEEENS1_35KernelTmaWarpSpecializedCooperativeEEENS5_IJNSA_ILi128EEENSA_ILi256EEESG_EEEaNS5_IJlSC_lEEEaSJ_NS4_8TiledMMAINS4_8MMA_AtomIJNS4_4SM904GMMA27MMA_64x256x32_S32S8S8_SS_TNEEEENS4_6LayoutINS5_IJSB_SC_SC_EEENS5_IJSC_NSA_ILi0EEESS_EEEEENS5_IJNS4_10UnderscoreESV_SV_EEEEENS4_23SM90_TMA_LOAD_MULTICASTENS4_14ComposedLayoutINS4_7SwizzleILi3ELi4ELi3EEENS4_18smem_ptr_flag_bitsILi8EEENSQ_INS5_IJNSA_ILi8EEESG_EEENS5_IJSG_SC_EEEEEEEvNS4_8identityESY_S18_vS19_EENS_8epilogue10collective6detail29Sm90TmaWarpSpecializedAdapterINS1C_15DefaultEpilogueIaSJ_SJ_NS1B_6thread17LinearCombinationIaLi1EiiLNS1G_9ScaleType4KindE0ELNS_15FloatRoundStyleE2EaEENS1_15EpilogueDefaultEEEEEvvEEEEvNT_6ParamsE)
        /*0014*/ 	.word	0x00000000


	//----- nvinfo : EIATTR_MIN_STACK_SIZE
	.align		4
.L_17:
        /*0018*/ 	.byte	0x04, 0x12
        /*001a*/ 	.short	(.L_19 - .L_18)
	.align		4
.L_18:
        /*001c*/ 	.word	index@(_ZN7cutlass13device_kernelINS_4gemm6kernel13GemmUniversalIN4cute5tupleIJiiiiEEENS1_10collective13CollectiveMmaINS1_34MainloopSm90TmaGmmaWarpSpecializedILi4ENS5_IJNS4_1CILi2EEESB_NSA_ILi1EEEEEENS1_35KernelTmaWarpSpecializedCooperativeEEENS5_IJNSA_ILi128EEENSA_ILi256EEESG_EEEaNS5_IJlSC_lEEEaSJ_NS4_8TiledMMAINS4_8MMA_AtomIJNS4_4SM904GMMA27MMA_64x256x32_S32S8S8_SS_TNEEEENS4_6LayoutINS5_IJSB_SC_SC_EEENS5_IJSC_NSA_ILi0EEESS_EEEEENS5_IJNS4_10UnderscoreESV_SV_EEEEENS4_23SM90_TMA_LOAD_MULTICASTENS4_14ComposedLayoutINS4_7SwizzleILi3ELi4ELi3EEENS4_18smem_ptr_flag_bitsILi8EEENSQ_INS5_IJNSA_ILi8EEESG_EEENS5_IJSG_SC_EEEEEEEvNS4_8identityESY_S18_vS19_EENS_8epilogue10collective6detail29Sm90TmaWarpSpecializedAdapterINS1C_15DefaultEpilogueIaSJ_SJ_NS1B_6thread17LinearCombinationIaLi1EiiLNS1G_9ScaleType4KindE0ELNS_15FloatRoundStyleE2EaEENS1_15EpilogueDefaultEEEEEvvEEEEvNT_6ParamsE)
        /*0020*/ 	.word	0x00000000
.L_19:


//--------------------- .nv.compat                --------------------------
	.section	.nv.compat,"",@"SHT_CUDA_COMPAT_INFO"
	.align	4
        /*0000*/ 	.byte	0x02, 0x09, 0x01, 0x00, 0x02, 0x02, 0x04, 0x00, 0x02, 0x05, 0x05, 0x00, 0x03, 0x07, 0x01, 0x01
        /*0010*/ 	.byte	0x02, 0x03, 0x01, 0x00, 0x02, 0x06, 0x01, 0x00, 0x04, 0x0b, 0x08, 0x00, 0x00, 0x00, 0x00, 0x00
        /*0020*/ 	.byte	0x00, 0x00, 0x00, 0x00


//--------------------- .nv.info._ZN7cutlass13device_kernelINS_4gemm6kernel13GemmUniversalIN4cute5tupleIJiiiiEEENS1_10collective13CollectiveMmaINS1_34MainloopSm90TmaGmmaWarpSpecializedILi4ENS5_IJNS4_1CILi2EEESB_NSA_ILi1EEEEEENS1_35KernelTmaWarpSpecializedCooperativeEEENS5_IJNSA_ILi128EEENSA_ILi256EEESG_EEEaNS5_IJlSC_lEEEaSJ_NS4_8TiledMMAINS4_8MMA_AtomIJNS4_4SM904GMMA27MMA_64x256x32_S32S8S8_SS_TNEEEENS4_6LayoutINS5_IJSB_SC_SC_EEENS5_IJSC_NSA_ILi0EEESS_EEEEENS5_IJNS4_10UnderscoreESV_SV_EEEEENS4_23SM90_TMA_LOAD_MULTICASTENS4_14ComposedLayoutINS4_7SwizzleILi3ELi4ELi3EEENS4_18smem_ptr_flag_bitsILi8EEENSQ_INS5_IJNSA_ILi8EEESG_EEENS5_IJSG_SC_EEEEEEEvNS4_8identityESY_S18_vS19_EENS_8epilogue10collective6detail29Sm90TmaWarpSpecializedAdapterINS1C_15DefaultEpilogueIaSJ_SJ_NS1B_6thread17LinearCombinationIaLi1EiiLNS1G_9ScaleType4KindE0ELNS_15FloatRoundStyleE2EaEENS1_15EpilogueDefaultEEEEEvvEEEEvNT_6ParamsE --------------------------
	.section	.nv.info._ZN7cutlass13device_kernelINS_4gemm6kernel13GemmUniversalIN4cute5tupleIJiiiiEEENS1_10collective13CollectiveMmaINS1_34MainloopSm90TmaGmmaWarpSpecializedILi4ENS5_IJNS4_1CILi2EEESB_NSA_ILi1EEEEEENS1_35KernelTmaWarpSpecializedCooperativeEEENS5_IJNSA_ILi128EEENSA_ILi256EEESG_EEEaNS5_IJlSC_lEEEaSJ_NS4_8TiledMMAINS4_8MMA_AtomIJNS4_4SM904GMMA27MMA_64x256x32_S32S8S8_SS_TNEEEENS4_6LayoutINS5_IJSB_SC_SC_EEENS5_IJSC_NSA_ILi0EEESS_EEEEENS5_IJNS4_10UnderscoreESV_SV_EEEEENS4_23SM90_TMA_LOAD_MULTICASTENS4_14ComposedLayoutINS4_7SwizzleILi3ELi4ELi3EEENS4_18smem_ptr_flag_bitsILi8EEENSQ_INS5_IJNSA_ILi8EEESG_EEENS5_IJSG_SC_EEEEEEEvNS4_8identityESY_S18_vS19_EENS_8epilogue10collective6detail29Sm90TmaWarpSpecializedAdapterINS1C_15DefaultEpilogueIaSJ_SJ_NS1B_6thread17LinearCombinationIaLi1EiiLNS1G_9ScaleType4KindE0ELNS_15FloatRoundStyleE2EaEENS1_15EpilogueDefaultEEEEEvvEEEEvNT_6ParamsE,"",@"SHT_CUDA_INFO"
	.sectionflags	@""
	.align	4


	//----- nvinfo : EIATTR_CUDA_API_VERSION
	.align		4
        /*0000*/ 	.byte	0x04, 0x37
        /*0002*/ 	.short	(.L_21 - .L_20)
.L_20:
        /*0004*/ 	.word	0x00000082


	//----- nvinfo : EIATTR_KPARAM_INFO
	.align		4
.L_21:
        /*0008*/ 	.byte	0x04, 0x17
        /*000a*/ 	.short	(.L_23 - .L_22)
.L_22:
        /*000c*/ 	.word	0x00000000
        /*0010*/ 	.short	0x0000
        /*0012*/ 	.short	0x0070
        /*0014*/ 	.byte	0x00, 0xf0, 0x01, 0x10


	//----- nvinfo : EIATTR_SPARSE_MMA_MASK
	.align		4
.L_23:
        /*0018*/ 	.byte	0x03, 0x50
        /*001a*/ 	.short	0x0000


	//----- nvinfo : EIATTR_MAXREG_COUNT
	.align		4
        /*001c*/ 	.byte	0x03, 0x1b
        /*001e*/ 	.short	0x00a8


	//----- nvinfo : EIATTR_NUM_BARRIERS
	.align		4
        /*0020*/ 	.byte	0x02, 0x4c
        /*0022*/ 	.byte	0x01
	.zero		1


	//----- nvinfo : EIATTR_EXTERNS
	.align		4
        /*0024*/ 	.byte	0x04, 0x0f
        /*0026*/ 	.short	(.L_25 - .L_24)


	//   ....[0]....
	.align		4
.L_24:
        /*0028*/ 	.word	index@(__assertfail)


	//----- nvinfo : EIATTR_MERCURY_ISA_VERSION
	.align		4
.L_25:
        /*002c*/ 	.byte	0x03, 0x5f
        /*002e*/ 	.short	0x0101


	//----- nvinfo : EIATTR_INT_WARP_WIDE_INSTR_OFFSETS
	.align		4
        /*0030*/ 	.byte	0x04, 0x31
        /*0032*/ 	.short	(.L_27 - .L_26)


	//   ....[0]....
.L_26:
        /*0034*/ 	.word	0x00000480


	//   ....[1]....
        /*0038*/ 	.word	0x000004b0


	//   ....[2]....
        /*003c*/ 	.word	0x00000670


	//   ....[3]....
        /*0040*/ 	.word	0x00001cd0


	//----- nvinfo : EIATTR_COOP_GROUP_MASK_REGIDS
	.align		4
.L_27:
        /*0044*/ 	.byte	0x04, 0x29
        /*0046*/ 	.short	(.L_29 - .L_28)


	//   ....[0]....
.L_28:
        /*0048*/ 	.word	0xffffffff


	//   ....[1]....
        /*004c*/ 	.word	0xffffffff


	//   ....[2]....
        /*0050*/ 	.word	0xffffffff


	//   ....[3]....
        /*0054*/ 	.word	0xffffffff


	//   ....[4]....
        /*0058*/ 	.word	0xffffffff


	//   ....[5]....
        /*005c*/ 	.word	0xffffffff


	//----- nvinfo : EIATTR_COOP_GROUP_INSTR_OFFSETS
	.align		4
.L_29:
        /*0060*/ 	.byte	0x04, 0x28
        /*0062*/ 	.short	(.L_31 - .L_30)


	//   ....[0]....
.L_30:
        /*0064*/ 	.word	0x00000060


	//   ....[1]....
        /*0068*/ 	.word	0x00000070


	//   ....[2]....
        /*006c*/ 	.word	0x00000130


	//   ....[3]....
        /*0070*/ 	.word	0x000002d0


	//   ....[4]....
        /*0074*/ 	.word	0x000007f0


	//   ....[5]....
        /*0078*/ 	.word	0x00001230


	//----- nvinfo : EIATTR_REG_RECONFIG
	.align		4
.L_31:
        /*007c*/ 	.byte	0x01, 0x54
	.zero		2


	//----- nvinfo : EIATTR_SYSCALL_OFFSETS
	.align		4
        /*0080*/ 	.byte	0x04, 0x46
        /*0082*/ 	.short	(.L_33 - .L_32)


	//   ....[0]....
.L_32:
        /*0084*/ 	.word	0x000013f0


	//----- nvinfo : EIATTR_MBARRIER_INSTR_OFFSETS
	.align		4
.L_33:
        /*0088*/ 	.byte	0x04, 0x39
        /*008a*/ 	.short	(.L_35 - .L_34)


	//   ....[0]....
.L_34:
        /*008c*/ 	.word	0x00000230
        /*0090*/ 	.word	0x000000ff
        /*0094*/ 	.word	0x00000000
        /*0098*/ 	.short	0x0100
        /*009a*/ 	.byte	0x08
	.zero		1


	//   ....[1]....
        /*009c*/ 	.word	0x00000240
        /*00a0*/ 	.word	0x000000ff
        /*00a4*/ 	.word	0x00000020
        /*00a8*/ 	.short	0x0100
        /*00aa*/ 	.byte	0x08
	.zero		1


	//   ....[2]....
        /*00ac*/ 	.word	0x00000250
        /*00b0*/ 	.word	0x000000ff
        /*00b4*/ 	.word	0x00000008
        /*00b8*/ 	.short	0x0100
        /*00ba*/ 	.byte	0x08
	.zero		1


	//   ....[3]....
        /*00bc*/ 	.word	0x00000260
        /*00c0*/ 	.word	0x000000ff
        /*00c4*/ 	.word	0x00000028
        /*00c8*/ 	.short	0x0100
        /*00ca*/ 	.byte	0x08
	.zero		1


	//   ....[4]....
        /*00cc*/ 	.word	0x00000270
        /*00d0*/ 	.word	0x000000ff
        /*00d4*/ 	.word	0x00000010
        /*00d8*/ 	.short	0x0100
        /*00da*/ 	.byte	0x08
	.zero		1


	//   ....[5]....
        /*00dc*/ 	.word	0x00000280
        /*00e0*/ 	.word	0x000000ff
        /*00e4*/ 	.word	0x00000030
        /*00e8*/ 	.short	0x0100
        /*00ea*/ 	.byte	0x08
	.zero		1


	//   ....[6]....
        /*00ec*/ 	.word	0x00000290
        /*00f0*/ 	.word	0x000000ff
        /*00f4*/ 	.word	0x00000018
        /*00f8*/ 	.short	0x0100
        /*00fa*/ 	.byte	0x08
	.zero		1


	//   ....[7]....
        /*00fc*/ 	.word	0x000002a0
        /*0100*/ 	.word	0x000000ff
        /*0104*/ 	.word	0x00000038
        /*0108*/ 	.short	0x0100
        /*010a*/ 	.byte	0x08
	.zero		1


	//   ....[8]....
        /*010c*/ 	.word	0x000006f0
        /*0110*/ 	.word	0x000000ff
        /*0114*/ 	.word	0x00000050
        /*0118*/ 	.short	0x0100
        /*011a*/ 	.byte	0x06
	.zero		1


	//   ....[9]....
        /*011c*/ 	.word	0x00000780
        /*0120*/ 	.word	0x000000ff
        /*0124*/ 	.word	0x00000058
        /*0128*/ 	.short	0x0100
        /*012a*/ 	.byte	0x06
	.zero		1


	//   ....[10]....
        /*012c*/ 	.word	0x000014c0
        /*0130*/ 	.word	0x00000003
        /*0134*/ 	.word	0x00000000
        /*0138*/ 	.short	0x010a
        /*013a*/ 	.byte	0x3f
	.zero		1


	//   ....[11]....
        /*013c*/ 	.word	0x00001500
        /*0140*/ 	.word	0x00000003
        /*0144*/ 	.word	0x00000000
        /*0148*/ 	.short	0x010a
        /*014a*/ 	.byte	0x3f
	.zero		1


	//   ....[12]....
        /*014c*/ 	.word	0x000018d0
        /*0150*/ 	.word	0x00000005
        /*0154*/ 	.word	0x00000000
        /*0158*/ 	.short	0x010a
        /*015a*/ 	.byte	0x3f
	.zero		1


	//   ....[13]....
        /*015c*/ 	.word	0x00001910
        /*0160*/ 	.word	0x00000005
        /*0164*/ 	.word	0x00000000
        /*0168*/ 	.short	0x010a
        /*016a*/ 	.byte	0x3f
	.zero		1


	//   ....[14]....
        /*016c*/ 	.word	0x00001b70
        /*0170*/ 	.word	0x00000005
        /*0174*/ 	.word	0x00000000
        /*0178*/ 	.short	0x0101
        /*017a*/ 	.byte	0x3f
	.zero		1


	//   ....[15]....
        /*017c*/ 	.word	0x00001d50
        /*0180*/ 	.word	0x00000003
        /*0184*/ 	.word	0x00000000
        /*0188*/ 	.short	0x0101
        /*018a*/ 	.byte	0x3f
	.zero		1


	//   ....[16]....
        /*018c*/ 	.word	0x00009360
        /*0190*/ 	.word	0x00000016
        /*0194*/ 	.word	0x00000020
        /*0198*/ 	.short	0x010a
        /*019a*/ 	.byte	0x3f
	.zero		1


	//   ....[17]....
        /*019c*/ 	.word	0x00009710
        /*01a0*/ 	.word	0x00000004
        /*01a4*/ 	.word	0x00000058
        /*01a8*/ 	.short	0x0101
        /*01aa*/ 	.byte	0x3f
	.zero		1


	//   ....[18]....
        /*01ac*/ 	.word	0x00009e20
        /*01b0*/ 	.word	0x00000005
        /*01b4*/ 	.word	0x00000000
        /*01b8*/ 	.short	0x010a
        /*01ba*/ 	.byte	0x3f
	.zero		1


	//   ....[19]....
        /*01bc*/ 	.word	0x00009ea0
        /*01c0*/ 	.word	0x00000007
        /*01c4*/ 	.word	0x00000000
        /*01c8*/ 	.short	0x010a
        /*01ca*/ 	.byte	0x3f
	.zero		1


	//   ....[20]....
        /*01cc*/ 	.word	0x00009f30
        /*01d0*/ 	.word	0x00000006
        /*01d4*/ 	.word	0x00000000
        /*01d8*/ 	.short	0x010a
        /*01da*/ 	.byte	0x3f
	.zero		1


	//   ....[21]....
        /*01dc*/ 	.word	0x00009fc0
        /*01e0*/ 	.word	0x00000003
        /*01e4*/ 	.word	0x00000000
        /*01e8*/ 	.short	0x010a
        /*01ea*/ 	.byte	0x3f
	.zero		1


	//   ....[22]....
        /*01ec*/ 	.word	0x0000a020
        /*01f0*/ 	.word	0x00000003
        /*01f4*/ 	.word	0x00000000
        /*01f8*/ 	.short	0x010a
        /*01fa*/ 	.byte	0x3f
	.zero		1


	//   ....[23]....
        /*01fc*/ 	.word	0x0000a070
        /*0200*/ 	.word	0x00000005
        /*0204*/ 	.word	0x00000000
        /*0208*/ 	.short	0x010a
        /*020a*/ 	.byte	0x3f
	.zero		1


	//   ....[24]....
        /*020c*/ 	.word	0x0000a140
        /*0210*/ 	.word	0x00000016
        /*0214*/ 	.word	0x00000020
        /*0218*/ 	.short	0x010a
        /*021a*/ 	.byte	0x3f
	.zero		1


	//   ....[25]....
        /*021c*/ 	.word	0x0000a210
        /*0220*/ 	.word	0x00000005
        /*0224*/ 	.word	0x00000000
        /*0228*/ 	.short	0x010a
        /*022a*/ 	.byte	0x3f
	.zero		1


	//   ....[26]....
        /*022c*/ 	.word	0x0000a260
        /*0230*/ 	.word	0x00000007
        /*0234*/ 	.word	0x00000000
        /*0238*/ 	.short	0x010a
        /*023a*/ 	.byte	0x3f
	.zero		1


	//   ....[27]....
        /*023c*/ 	.word	0x0000a2b0
        /*0240*/ 	.word	0x00000006
        /*0244*/ 	.word	0x00000000
        /*0248*/ 	.short	0x010a
        /*024a*/ 	.byte	0x3f
	.zero		1


	//----- nvinfo : EIATTR_NUM_MBARRIERS
	.align		4
.L_35:
        /*024c*/ 	.byte	0x03, 0x38
        /*024e*/ 	.short	0x000a


	//----- nvinfo : EIATTR_EXIT_INSTR_OFFSETS
	.align		4
        /*0250*/ 	.byte	0x04, 0x1c
        /*0252*/ 	.short	(.L_37 - .L_36)


	//   ....[0]....
.L_36:
        /*0254*/ 	.word	0x00000950


	//   ....[1]....
        /*0258*/ 	.word	0x00001170


	//   ....[2]....
        /*025c*/ 	.word	0x00008970


	//   ....[3]....
        /*0260*/ 	.word	0x00008ed0


	//   ....[4]....
        /*0264*/ 	.word	0x0000a010


	//----- nvinfo : EIATTR_MAX_THREADS
	.align		4
.L_37:
        /*0268*/ 	.byte	0x04, 0x05
        /*026a*/ 	.short	(.L_39 - .L_38)
.L_38:
        /*026c*/ 	.word	0x00000180
        /*0270*/ 	.word	0x00000001
        /*0274*/ 	.word	0x00000001


	//----- nvinfo : EIATTR_CRS_STACK_SIZE
	.align		4
.L_39:
        /*0278*/ 	.byte	0x04, 0x1e
        /*027a*/ 	.short	(.L_41 - .L_40)
.L_40:
        /*027c*/ 	.word	0x00000000


	//----- nvinfo : EIATTR_CBANK_PARAM_SIZE
	.align		4
.L_41:
        /*0280*/ 	.byte	0x03, 0x19
        /*0282*/ 	.short	0x0470


	//----- nvinfo : EIATTR_PARAM_CBANK
	.align		4
        /*0284*/ 	.byte	0x04, 0x0a
        /*0286*/ 	.short	(.L_43 - .L_42)
	.align		4
.L_42:
        /*0288*/ 	.word	index@(.nv.constant0._ZN7cutlass13device_kernelINS_4gemm6kernel13GemmUniversalIN4cute5tupleIJiiiiEEENS1_10collective13CollectiveMmaINS1_34MainloopSm90TmaGmmaWarpSpecializedILi4ENS5_IJNS4_1CILi2EEESB_NSA_ILi1EEEEEENS1_35KernelTmaWarpSpecializedCooperativeEEENS5_IJNSA_ILi128EEENSA_ILi256EEESG_EEEaNS5_IJlSC_lEEEaSJ_NS4_8TiledMMAINS4_8MMA_AtomIJNS4_4SM904GMMA27MMA_64x256x32_S32S8S8_SS_TNEEEENS4_6LayoutINS5_IJSB_SC_SC_EEENS5_IJSC_NSA_ILi0EEESS_EEEEENS5_IJNS4_10UnderscoreESV_SV_EEEEENS4_23SM90_TMA_LOAD_MULTICASTENS4_14ComposedLayoutINS4_7SwizzleILi3ELi4ELi3EEENS4_18smem_ptr_flag_bitsILi8EEENSQ_INS5_IJNSA_ILi8EEESG_EEENS5_IJSG_SC_EEEEEEEvNS4_8identityESY_S18_vS19_EENS_8epilogue10collective6detail29Sm90TmaWarpSpecializedAdapterINS1C_15DefaultEpilogueIaSJ_SJ_NS1B_6thread17LinearCombinationIaLi1EiiLNS1G_9ScaleType4KindE0ELNS_15FloatRoundStyleE2EaEENS1_15EpilogueDefaultEEEEEvvEEEEvNT_6ParamsE)
        /*028c*/ 	.short	0x0210
        /*028e*/ 	.short	0x0470


	//----- nvinfo : EIATTR_SW_WAR
	.align		4
.L_43:
        /*0290*/ 	.byte	0x04, 0x36
        /*0292*/ 	.short	(.L_45 - .L_44)
.L_44:
        /*0294*/ 	.word	0x00000008
.L_45:


//--------------------- .nv.callgraph             --------------------------
	.section	.nv.callgraph,"",@"SHT_CUDA_CALLGRAPH"
	.align	4
	.sectionentsize	8
	.align		4
        /*0000*/ 	.word	0x00000000
	.align		4
        /*0004*/ 	.word	0xffffffff
	.align		4
        /*0008*/ 	.word	index@(_ZN7cutlass13device_kernelINS_4gemm6kernel13GemmUniversalIN4cute5tupleIJiiiiEEENS1_10collective13CollectiveMmaINS1_34MainloopSm90TmaGmmaWarpSpecializedILi4ENS5_IJNS4_1CILi2EEESB_NSA_ILi1EEEEEENS1_35KernelTmaWarpSpecializedCooperativeEEENS5_IJNSA_ILi128EEENSA_ILi256EEESG_EEEaNS5_IJlSC_lEEEaSJ_NS4_8TiledMMAINS4_8MMA_AtomIJNS4_4SM904GMMA27MMA_64x256x32_S32S8S8_SS_TNEEEENS4_6LayoutINS5_IJSB_SC_SC_EEENS5_IJSC_NSA_ILi0EEESS_EEEEENS5_IJNS4_10UnderscoreESV_SV_EEEEENS4_23SM90_TMA_LOAD_MULTICASTENS4_14ComposedLayoutINS4_7SwizzleILi3ELi4ELi3EEENS4_18smem_ptr_flag_bitsILi8EEENSQ_INS5_IJNSA_ILi8EEESG_EEENS5_IJSG_SC_EEEEEEEvNS4_8identityESY_S18_vS19_EENS_8epilogue10collective6detail29Sm90TmaWarpSpecializedAdapterINS1C_15DefaultEpilogueIaSJ_SJ_NS1B_6thread17LinearCombinationIaLi1EiiLNS1G_9ScaleType4KindE0ELNS_15FloatRoundStyleE2EaEENS1_15EpilogueDefaultEEEEEvvEEEEvNT_6ParamsE)
	.align		4
        /*000c*/ 	.word	index@(__assertfail)
	.align		4
        /*0010*/ 	.word	0x00000000
	.align		4
        /*0014*/ 	.word	0xfffffffe
	.align		4
        /*0018*/ 	.word	0x00000000
	.align		4
        /*001c*/ 	.word	0xfffffffd
	.align		4
        /*0020*/ 	.word	0x00000000
	.align		4
        /*0024*/ 	.word	0xfffffffc


//--------------------- .nv.constant4             --------------------------
	.section	.nv.constant4,"a",@progbits
	.align	8
	.align		8
.nv.constant4:
        /*0000*/ 	.dword	__assertfail
	.align		8
        /*0008*/ 	.dword	__unnamed_1
	.align		8
        /*0010*/ 	.dword	_ZN39_INTERNAL_f914944d_4_k_cu_b9eba8b0_52304cuda3std3__45__cpo5beginE
	.align		8
        /*0018*/ 	.dword	_ZN39_INTERNAL_f914944d_4_k_cu_b9eba8b0_52304cuda3std3__45__cpo3endE
	.align		8
        /*0020*/ 	.dword	_ZN39_INTERNAL_f914944d_4_k_cu_b9eba8b0_52304cuda3std3__45__cpo6cbeginE
	.align		8
        /*0028*/ 	.dword	_ZN39_INTERNAL_f914944d_4_k_cu_b9eba8b0_52304cuda3std3__45__cpo4cendE
	.align		8
        /*0030*/ 	.dword	_ZN39_INTERNAL_f914944d_4_k_cu_b9eba8b0_52304cuda3std3__441_GLOBAL__N__f914944d_4_k_cu_b9eba8b0_52306ignoreE
	.align		8
        /*0038*/ 	.dword	_ZN39_INTERNAL_f914944d_4_k_cu_b9eba8b0_52304cuda3std3__419piecewise_constructE
	.align		8
        /*0040*/ 	.dword	_ZN39_INTERNAL_f914944d_4_k_cu_b9eba8b0_52304cuda3std3__48in_placeE
	.align		8
        /*0048*/ 	.dword	_ZN39_INTERNAL_f914944d_4_k_cu_b9eba8b0_52304cuda3std6ranges3__45__cpo4swapE
	.align		8
        /*0050*/ 	.dword	_ZN39_INTERNAL_f914944d_4_k_cu_b9eba8b0_52304cuda3std6ranges3__45__cpo9iter_moveE
	.align		8
        /*0058*/ 	.dword	_ZN39_INTERNAL_f914944d_4_k_cu_b9eba8b0_52304cute7productE
	.align		8
        /*0060*/ 	.dword	_ZN39_INTERNAL_f914944d_4_k_cu_b9eba8b0_52304cute1_E
	.align		8
        /*0068*/ 	.dword	$str$22
	.align		8
        /*0070*/ 	.dword	$str$23


//--------------------- .text._ZN7cutlass13device_kernelINS_4gemm6kernel13GemmUniversalIN4cute5tupleIJiiiiEEENS1_10collective13CollectiveMmaINS1_34MainloopSm90TmaGmmaWarpSpecializedILi4ENS5_IJNS4_1CILi2EEESB_NSA_ILi1EEEEEENS1_35KernelTmaWarpSpecializedCooperativeEEENS5_IJNSA_ILi128EEENSA_ILi256EEESG_EEEaNS5_IJlSC_lEEEaSJ_NS4_8TiledMMAINS4_8MMA_AtomIJNS4_4SM904GMMA27MMA_64x256x32_S32S8S8_SS_TNEEEENS4_6LayoutINS5_IJSB_SC_SC_EEENS5_IJSC_NSA_ILi0EEESS_EEEEENS5_IJNS4_10UnderscoreESV_SV_EEEEENS4_23SM90_TMA_LOAD_MULTICASTENS4_14ComposedLayoutINS4_7SwizzleILi3ELi4ELi3EEENS4_18smem_ptr_flag_bitsILi8EEENSQ_INS5_IJNSA_ILi8EEESG_EEENS5_IJSG_SC_EEEEEEEvNS4_8identityESY_S18_vS19_EENS_8epilogue10collective6detail29Sm90TmaWarpSpecializedAdapterINS1C_15DefaultEpilogueIaSJ_SJ_NS1B_6thread17LinearCombinationIaLi1EiiLNS1G_9ScaleType4KindE0ELNS_15FloatRoundStyleE2EaEENS1_15EpilogueDefaultEEEEEvvEEEEvNT_6ParamsE --------------------------
	.section	.text._ZN7cutlass13device_kernelINS_4gemm6kernel13GemmUniversalIN4cute5tupleIJiiiiEEENS1_10collective13CollectiveMmaINS1_34MainloopSm90TmaGmmaWarpSpecializedILi4ENS5_IJNS4_1CILi2EEESB_NSA_ILi1EEEEEENS1_35KernelTmaWarpSpecializedCooperativeEEENS5_IJNSA_ILi128EEENSA_ILi256EEESG_EEEaNS5_IJlSC_lEEEaSJ_NS4_8TiledMMAINS4_8MMA_AtomIJNS4_4SM904GMMA27MMA_64x256x32_S32S8S8_SS_TNEEEENS4_6LayoutINS5_IJSB_SC_SC_EEENS5_IJSC_NSA_ILi0EEESS_EEEEENS5_IJNS4_10UnderscoreESV_SV_EEEEENS4_23SM90_TMA_LOAD_MULTICASTENS4_14ComposedLayoutINS4_7SwizzleILi3ELi4ELi3EEENS4_18smem_ptr_flag_bitsILi8EEENSQ_INS5_IJNSA_ILi8EEESG_EEENS5_IJSG_SC_EEEEEEEvNS4_8identityESY_S18_vS19_EENS_8epilogue10collective6detail29Sm90TmaWarpSpecializedAdapterINS1C_15DefaultEpilogueIaSJ_SJ_NS1B_6thread17LinearCombinationIaLi1EiiLNS1G_9ScaleType4KindE0ELNS_15FloatRoundStyleE2EaEENS1_15EpilogueDefaultEEEEEvvEEEEvNT_6ParamsE,"ax",@progbits
	.align	128
.text._ZN7cutlass13device_kernelINS_4gemm6kernel13GemmUniversalIN4cute5tupleIJiiiiEEENS1_10collective13CollectiveMmaINS1_34MainloopSm90TmaGmmaWarpSpecializedILi4ENS5_IJNS4_1CILi2EEESB_NSA_ILi1EEEEEENS1_35KernelTmaWarpSpecializedCooperativeEEENS5_IJNSA_ILi128EEENSA_ILi256EEESG_EEEaNS5_IJlSC_lEEEaSJ_NS4_8TiledMMAINS4_8MMA_AtomIJNS4_4SM904GMMA27MMA_64x256x32_S32S8S8_SS_TNEEEENS4_6LayoutINS5_IJSB_SC_SC_EEENS5_IJSC_NSA_ILi0EEESS_EEEEENS5_IJNS4_10UnderscoreESV_SV_EEEEENS4_23SM90_TMA_LOAD_MULTICASTENS4_14ComposedLayoutINS4_7SwizzleILi3ELi4ELi3EEENS4_18smem_ptr_flag_bitsILi8EEENSQ_INS5_IJNSA_ILi8EEESG_EEENS5_IJSG_SC_EEEEEEEvNS4_8identityESY_S18_vS19_EENS_8epilogue10collective6detail29Sm90TmaWarpSpecializedAdapterINS1C_15DefaultEpilogueIaSJ_SJ_NS1B_6thread17LinearCombinationIaLi1EiiLNS1G_9ScaleType4KindE0ELNS_15FloatRoundStyleE2EaEENS1_15EpilogueDefaultEEEEEvvEEEEvNT_6ParamsE:
        .type           _ZN7cutlass13device_kernelINS_4gemm6kernel13GemmUniversalIN4cute5tupleIJiiiiEEENS1_10collective13CollectiveMmaINS1_34MainloopSm90TmaGmmaWarpSpecializedILi4ENS5_IJNS4_1CILi2EEESB_NSA_ILi1EEEEEENS1_35KernelTmaWarpSpecializedCooperativeEEENS5_IJNSA_ILi128EEENSA_ILi256EEESG_EEEaNS5_IJlSC_lEEEaSJ_NS4_8TiledMMAINS4_8MMA_AtomIJNS4_4SM904GMMA27MMA_64x256x32_S32S8S8_SS_TNEEEENS4_6LayoutINS5_IJSB_SC_SC_EEENS5_IJSC_NSA_ILi0EEESS_EEEEENS5_IJNS4_10UnderscoreESV_SV_EEEEENS4_23SM90_TMA_LOAD_MULTICASTENS4_14ComposedLayoutINS4_7SwizzleILi3ELi4ELi3EEENS4_18smem_ptr_flag_bitsILi8EEENSQ_INS5_IJNSA_ILi8EEESG_EEENS5_IJSG_SC_EEEEEEEvNS4_8identityESY_S18_vS19_EENS_8epilogue10collective6detail29Sm90TmaWarpSpecializedAdapterINS1C_15DefaultEpilogueIaSJ_SJ_NS1B_6thread17LinearCombinationIaLi1EiiLNS1G_9ScaleType4KindE0ELNS_15FloatRoundStyleE2EaEENS1_15EpilogueDefaultEEEEEvvEEEEvNT_6ParamsE,@function
        .size           _ZN7cutlass13device_kernelINS_4gemm6kernel13GemmUniversalIN4cute5tupleIJiiiiEEENS1_10collective13CollectiveMmaINS1_34MainloopSm90TmaGmmaWarpSpecializedILi4ENS5_IJNS4_1CILi2EEESB_NSA_ILi1EEEEEENS1_35KernelTmaWarpSpecializedCooperativeEEENS5_IJNSA_ILi128EEENSA_ILi256EEESG_EEEaNS5_IJlSC_lEEEaSJ_NS4_8TiledMMAINS4_8MMA_AtomIJNS4_4SM904GMMA27MMA_64x256x32_S32S8S8_SS_TNEEEENS4_6LayoutINS5_IJSB_SC_SC_EEENS5_IJSC_NSA_ILi0EEESS_EEEEENS5_IJNS4_10UnderscoreESV_SV_EEEEENS4_23SM90_TMA_LOAD_MULTICASTENS4_14ComposedLayoutINS4_7SwizzleILi3ELi4ELi3EEENS4_18smem_ptr_flag_bitsILi8EEENSQ_INS5_IJNSA_ILi8EEESG_EEENS5_IJSG_SC_EEEEEEEvNS4_8identityESY_S18_vS19_EENS_8epilogue10collective6detail29Sm90TmaWarpSpecializedAdapterINS1C_15DefaultEpilogueIaSJ_SJ_NS1B_6thread17LinearCombinationIaLi1EiiLNS1G_9ScaleType4KindE0ELNS_15FloatRoundStyleE2EaEENS1_15EpilogueDefaultEEEEEvvEEEEvNT_6ParamsE,(.L_x_329 - _ZN7cutlass13device_kernelINS_4gemm6kernel13GemmUniversalIN4cute5tupleIJiiiiEEENS1_10collective13CollectiveMmaINS1_34MainloopSm90TmaGmmaWarpSpecializedILi4ENS5_IJNS4_1CILi2EEESB_NSA_ILi1EEEEEENS1_35KernelTmaWarpSpecializedCooperativeEEENS5_IJNSA_ILi128EEENSA_ILi256EEESG_EEEaNS5_IJlSC_lEEEaSJ_NS4_8TiledMMAINS4_8MMA_AtomIJNS4_4SM904GMMA27MMA_64x256x32_S32S8S8_SS_TNEEEENS4_6LayoutINS5_IJSB_SC_SC_EEENS5_IJSC_NSA_ILi0EEESS_EEEEENS5_IJNS4_10UnderscoreESV_SV_EEEEENS4_23SM90_TMA_LOAD_MULTICASTENS4_14ComposedLayoutINS4_7SwizzleILi3ELi4ELi3EEENS4_18smem_ptr_flag_bitsILi8EEENSQ_INS5_IJNSA_ILi8EEESG_EEENS5_IJSG_SC_EEEEEEEvNS4_8identityESY_S18_vS19_EENS_8epilogue10collective6detail29Sm90TmaWarpSpecializedAdapterINS1C_15DefaultEpilogueIaSJ_SJ_NS1B_6thread17LinearCombinationIaLi1EiiLNS1G_9ScaleType4KindE0ELNS_15FloatRoundStyleE2EaEENS1_15EpilogueDefaultEEEEEvvEEEEvNT_6ParamsE)
        .other          _ZN7cutlass13device_kernelINS_4gemm6kernel13GemmUniversalIN4cute5tupleIJiiiiEEENS1_10collective13CollectiveMmaINS1_34MainloopSm90TmaGmmaWarpSpecializedILi4ENS5_IJNS4_1CILi2EEESB_NSA_ILi1EEEEEENS1_35KernelTmaWarpSpecializedCooperativeEEENS5_IJNSA_ILi128EEENSA_ILi256EEESG_EEEaNS5_IJlSC_lEEEaSJ_NS4_8TiledMMAINS4_8MMA_AtomIJNS4_4SM904GMMA27MMA_64x256x32_S32S8S8_SS_TNEEEENS4_6LayoutINS5_IJSB_SC_SC_EEENS5_IJSC_NSA_ILi0EEESS_EEEEENS5_IJNS4_10UnderscoreESV_SV_EEEEENS4_23SM90_TMA_LOAD_MULTICASTENS4_14ComposedLayoutINS4_7SwizzleILi3ELi4ELi3EEENS4_18smem_ptr_flag_bitsILi8EEENSQ_INS5_IJNSA_ILi8EEESG_EEENS5_IJSG_SC_EEEEEEEvNS4_8identityESY_S18_vS19_EENS_8epilogue10collective6detail29Sm90TmaWarpSpecializedAdapterINS1C_15DefaultEpilogueIaSJ_SJ_NS1B_6thread17LinearCombinationIaLi1EiiLNS1G_9ScaleType4KindE0ELNS_15FloatRoundStyleE2EaEENS1_15EpilogueDefaultEEEEEvvEEEEvNT_6ParamsE,@"STO_CUDA_ENTRY STV_DEFAULT"
_ZN7cutlass13device_kernelINS_4gemm6kernel13GemmUniversalIN4cute5tupleIJiiiiEEENS1_10collective13CollectiveMmaINS1_34MainloopSm90TmaGmmaWarpSpecializedILi4ENS5_IJNS4_1CILi2EEESB_NSA_ILi1EEEEEENS1_35KernelTmaWarpSpecializedCooperativeEEENS5_IJNSA_ILi128EEENSA_ILi256EEESG_EEEaNS5_IJlSC_lEEEaSJ_NS4_8TiledMMAINS4_8MMA_AtomIJNS4_4SM904GMMA27MMA_64x256x32_S32S8S8_SS_TNEEEENS4_6LayoutINS5_IJSB_SC_SC_EEENS5_IJSC_NSA_ILi0EEESS_EEEEENS5_IJNS4_10UnderscoreESV_SV_EEEEENS4_23SM90_TMA_LOAD_MULTICASTENS4_14ComposedLayoutINS4_7SwizzleILi3ELi4ELi3EEENS4_18smem_ptr_flag_bitsILi8EEENSQ_INS5_IJNSA_ILi8EEESG_EEENS5_IJSG_SC_EEEEEEEvNS4_8identityESY_S18_vS19_EENS_8epilogue10collective6detail29Sm90TmaWarpSpecializedAdapterINS1C_15DefaultEpilogueIaSJ_SJ_NS1B_6thread17LinearCombinationIaLi1EiiLNS1G_9ScaleType4KindE0ELNS_15FloatRoundStyleE2EaEENS1_15EpilogueDefaultEEEEEvvEEEEvNT_6ParamsE:
[----:B------:R-:W0:Y:S01]  /*0000*/  LDC R1, c[0x0][0x28] ;  /* 0x00000a00ff017b82 */ /* 0x000e220000000800 */
[----:B------:R-:W1:Y:S01]  /*0010*/  S2R R18, SR_TID.X ;  /* 0x0000000000127919 */ /* 0x000e620000002100 */
[----:B------:R-:W-:Y:S01]  /*0020*/  ELECT P0, URZ, PT ;  /* 0x00000000003f782f */ /* 0x000fe20003800000 */
[----:B------:R-:W-:Y:S01]  /*0030*/  BSSY B0, `(.L_x_0) ;  /* 0x000000f000007945 */ /* 0x000fe20003800000 */
[--C-:B-1----:R-:W-:Y:S02]  /*0040*/  SHF.R.U32.HI R0, RZ, 0x5, R18.reuse ;  /* 0x00000005ff007819 */ /* 0x102fe40000011612 */
[----:B------:R-:W-:-:S03]  /*0050*/  SHF.R.U32.HI R3, RZ, 0x7, R18 ;  /* 0x00000007ff037819 */ /* 0x000fc60000011612 */
[----:B------:R-:W1:Y:S04]  /*0060*/  SHFL.IDX PT, R2, R0, RZ, 0x1f ;  /* 0x00001fff00027589 */ /* 0x000e6800000e0000 */
[----:B------:R2:W3:Y:S01]  /*0070*/  SHFL.IDX PT, R5, R3, RZ, 0x1f ;  /* 0x00001fff03057589 */ /* 0x0004e200000e0000 */
[----:B-1----:R-:W-:-:S13]  /*0080*/  ISETP.NE.OR P0, PT, R2, RZ, !P0 ;  /* 0x000000ff0200720c */ /* 0x002fda0004705670 */
[----:B0-23--:R-:W-:Y:S05]  /*0090*/  @P0 BRA `(.L_x_1) ;  /* 0x0000000000200947 */ /* 0x00dfea0003800000 */
[----:B------:R-:W-:Y:S02]  /*00a0*/  ULDC.64 UR4, c[0x0][0x198] ;  /* 0x0000660000047ab9 */ /* 0x000fe40000000a00 */
[----:B------:R-:W-:Y:S02]  /*00b0*/  UIADD3 UR6, UP0, UR4, 0xf0, URZ ;  /* 0x000000f004067890 */ /* 0x000fe4000ff1e03f */
[----:B------:R-:W-:Y:S02]  /*00c0*/  UIADD3 UR4, UP1, UR4, 0x1f0, URZ ;  /* 0x000001f004047890 */ /* 0x000fe4000ff3e03f */
[----:B------:R-:W-:Y:S02]  /*00d0*/  UIADD3.X UR7, URZ, UR5, URZ, UP0, !UPT ;  /* 0x000000053f077290 */ /* 0x000fe400087fe43f */
[----:B------:R-:W-:-:S07]  /*00e0*/  UIADD3.X UR5, URZ, UR5, URZ, UP1, !UPT ;  /* 0x000000053f057290 */ /* 0x000fce0008ffe43f */
[----:B------:R0:W-:Y:S02]  /*00f0*/  UTMACCTL.PF [UR6] ;  /* 0x00000000060079b9 */ /* 0x0001e40008040000 */
[----:B------:R0:W-:Y:S02]  /*0100*/  UTMACCTL.PF [UR4] ;  /* 0x00000000040079b9 */ /* 0x0001e40008040000 */
[----:B0-----:R-:W-:Y:S01]  /*0110*/  NOP ;  /* 0x0000000000007918 */ /* 0x001fe20000000000 */
.L_x_1:
[----:B------:R-:W-:Y:S05]  /*0120*/  BSYNC B0 ;  /* 0x0000000000007941 */ /* 0x000fea0003800000 */
.L_x_0:
[----:B------:R-:W0:Y:S02]  /*0130*/  SHFL.IDX PT, R3, R0, RZ, 0x1f ;  /* 0x00001fff00037589 */ /* 0x000e2400000e0000 */
[----:B0-----:R-:W-:-:S13]  /*0140*/  ISETP.NE.AND P0, PT, R3, RZ, PT ;  /* 0x000000ff0300720c */ /* 0x001fda0003f05270 */
[----:B------:R-:W-:Y:S05]  /*0150*/  @P0 BRA `(.L_x_2) ;  /* 0x0000000000580947 */ /* 0x000fea0003800000 */
[----:B------:R-:W0:Y:S01]  /*0160*/  S2UR UR8, SR_CgaCtaId ;  /* 0x00000000000879c3 */ /* 0x000e220000008800 */
[----:B------:R-:W-:Y:S01]  /*0170*/  UMOV UR4, 0x400 ;  /* 0x0000040000047882 */ /* 0x000fe20000000000 */
[----:B------:R-:W-:Y:S01]  /*0180*/  UMOV UR5, 0x1 ;  /* 0x0000000100057882 */ /* 0x000fe20000000000 */
[----:B------:R-:W-:Y:S01]  /*0190*/  UMOV UR6, 0x6 ;  /* 0x0000000600067882 */ /* 0x000fe20000000000 */
[----:B------:R-:W-:Y:S01]  /*01a0*/  ELECT P0, URZ, PT ;  /* 0x00000000003f782f */ /* 0x000fe20003800000 */
[----:B------:R-:W-:-:S04]  /*01b0*/  UIADD3 UR6, -UR6, 0x100000, URZ ;  /* 0x0010000006067890 */ /* 0x000fc8000fffe13f */
[----:B------:R-:W-:Y:S02]  /*01c0*/  USHF.L.U32 UR7, UR6, 0xb, URZ ;  /* 0x0000000b06077899 */ /* 0x000fe4000800063f */
[----:B------:R-:W-:Y:S02]  /*01d0*/  USHF.L.U32 UR6, UR6, 0x1, URZ ;  /* 0x0000000106067899 */ /* 0x000fe4000800063f */
[----:B0-----:R-:W-:Y:S02]  /*01e0*/  ULEA UR8, UR8, UR4, 0x18 ;  /* 0x0000000408087291 */ /* 0x001fe4000f8ec03f */
[----:B------:R-:W-:-:S04]  /*01f0*/  UIADD3 UR4, -UR5, 0x100000, URZ ;  /* 0x0010000005047890 */ /* 0x000fc8000fffe13f */
[----:B------:R-:W-:Y:S02]  /*0200*/  USHF.L.U32 UR5, UR4, 0xb, URZ ;  /* 0x0000000b04057899 */ /* 0x000fe4000800063f */
[----:B------:R-:W-:Y:S01]  /*0210*/  USHF.L.U32 UR4, UR4, 0x1, URZ ;  /* 0x0000000104047899 */ /* 0x000fe2000800063f */
[----:B------:R-:W0:Y:S11]  /*0220*/  FENCE.VIEW.ASYNC.S ;  /* 0x00000000000073c6 */ /* 0x000e360000000000 */
[----:B0-----:R0:W1:Y:S01]  /*0230*/  SYNCS.EXCH.64 URZ, [UR8], UR4 ;  /* 0x00000004083f75b2 */ /* 0x0010620008000100 */
[----:B------:R0:W2:Y:S01]  /*0240*/  SYNCS.EXCH.64 URZ, [UR8+0x20], UR6 ;  /* 0x00002006083f75b2 */ /* 0x0000a20008000100 */
[----:B------:R0:W3:Y:S01]  /*0250*/  SYNCS.EXCH.64 URZ, [UR8+0x8], UR4 ;  /* 0x00000804083f75b2 */ /* 0x0000e20008000100 */
[----:B------:R0:W4:Y:S01]  /*0260*/  SYNCS.EXCH.64 URZ, [UR8+0x28], UR6 ;  /* 0x00002806083f75b2 */ /* 0x0001220008000100 */
[----:B------:R0:W0:Y:S01]  /*0270*/  SYNCS.EXCH.64 URZ, [UR8+0x10], UR4 ;  /* 0x00001004083f75b2 */ /* 0x0000220008000100 */
[----:B------:R0:W0:Y:S01]  /*0280*/  SYNCS.EXCH.64 URZ, [UR8+0x30], UR6 ;  /* 0x00003006083f75b2 */ /* 0x0000220008000100 */
[----:B------:R0:W0:Y:S01]  /*0290*/  SYNCS.EXCH.64 URZ, [UR8+0x18], UR4 ;  /* 0x00001804083f75b2 */ /* 0x0000220008000100 */
[----:B------:R0:W0:Y:S01]  /*02a0*/  SYNCS.EXCH.64 URZ, [UR8+0x38], UR6 ;  /* 0x00003806083f75b2 */ /* 0x0000220008000100 */
[----:B------:R-:W-:Y:S01]  /*02b0*/  NOP ;  /* 0x0000000000007918 */ /* 0x000fe20000000000 */
.L_x_2:
[----:B------:R-:W-:Y:S01]  /*02c0*/  SHF.R.S32.HI R7, RZ, 0x1f, R18 ;  /* 0x0000001fff077819 */ /* 0x000fe20000011412 */
[----:B------:R-:W5:Y:S01]  /*02d0*/  SHFL.IDX PT, R0, R0, RZ, 0x1f ;  /* 0x00001fff00007589 */ /* 0x000f6200000e0000 */
[----:B0-----:R-:W0:Y:S01]  /*02e0*/  S2UR UR8, SR_CTAID.X ;  /* 0x00000000000879c3 */ /* 0x001e220000002500 */
[----:B------:R-:W-:Y:S02]  /*02f0*/  ELECT P0, URZ, PT ;  /* 0x00000000003f782f */ /* 0x000fe40003800000 */
[----:B------:R-:W-:Y:S01]  /*0300*/  LEA.HI R7, R7, R18, RZ, 0x7 ;  /* 0x0000001207077211 */ /* 0x000fe200078f38ff */
[----:B------:R-:W1:Y:S01]  /*0310*/  S2R R4, SR_CTAID.Y ;  /* 0x0000000000047919 */ /* 0x000e620000002600 */
[----:B------:R-:W-:Y:S01]  /*0320*/  SHF.R.S32.HI R8, RZ, 0x1f, R3 ;  /* 0x0000001fff087819 */ /* 0x000fe20000011403 */
[----:B------:R-:W-:Y:S01]  /*0330*/  ULDC UR4, c[0x0][0x150] ;  /* 0x0000540000047ab9 */ /* 0x000fe20000000800 */
[----:B------:R-:W-:Y:S01]  /*0340*/  LOP3.LUT R7, R7, 0xffffff80, RZ, 0xc0, !PT ;  /* 0xffffff8007077812 */ /* 0x000fe200078ec0ff */
[----:B------:R-:W-:Y:S01]  /*0350*/  NOP ;  /* 0x0000000000007918 */ /* 0x000fe20000000000 */
[----:B------:R-:W-:Y:S01]  /*0360*/  LEA.HI R8, R8, R3, RZ, 0x2 ;  /* 0x0000000308087211 */ /* 0x000fe200078f10ff */
[----:B------:R-:W2:Y:S01]  /*0370*/  LDC R10, c[0x0][0x144] ;  /* 0x00005100ff0a7b82 */ /* 0x000ea20000000800 */
[----:B------:R-:W-:Y:S01]  /*0380*/  NOP ;  /* 0x0000000000007918 */ /* 0x000fe20000000000 */
[----:B------:R-:W-:Y:S01]  /*0390*/  IMAD.IADD R6, R18, 0x1, -R7 ;  /* 0x0000000112067824 */ /* 0x000fe200078e0a07 */
[----:B------:R-:W-:Y:S01]  /*03a0*/  LOP3.LUT R8, R8, 0x3ffffffc, RZ, 0xc0, !PT ;  /* 0x3ffffffc08087812 */ /* 0x000fe200078ec0ff */
[----:B------:R-:W-:Y:S01]  /*03b0*/  IMAD.MOV.U32 R23, RZ, RZ, 0x1 ;  /* 0x00000001ff177424 */ /* 0x000fe200078e00ff */
[----:B------:R-:W-:-:S02]  /*03c0*/  ISETP.NE.AND P3, PT, R5, RZ, PT ;  /* 0x000000ff0500720c */ /* 0x000fc40003f65270 */
[----:B------:R-:W-:Y:S01]  /*03d0*/  SHF.R.S32.HI R7, RZ, 0x1f, R6 ;  /* 0x0000001fff077819 */ /* 0x000fe20000011406 */
[----:B------:R-:W-:Y:S01]  /*03e0*/  IMAD.IADD R8, R3, 0x1, -R8 ;  /* 0x0000000103087824 */ /* 0x000fe200078e0a08 */
[----:B------:R-:W3:Y:S02]  /*03f0*/  LDC R13, c[0x0][0x140] ;  /* 0x00005000ff0d7b82 */ /* 0x000ee40000000800 */
[----:B------:R-:W-:Y:S02]  /*0400*/  LEA.HI R7, R7, R6, RZ, 0x3 ;  /* 0x0000000607077211 */ /* 0x000fe400078f18ff */
[----:B-----5:R-:W-:Y:S02]  /*0410*/  ISETP.NE.OR P0, PT, R0, RZ, !P0 ;  /* 0x000000ff0000720c */ /* 0x020fe40004705670 */
[--C-:B------:R-:W-:Y:S02]  /*0420*/  SHF.R.S32.HI R0, RZ, 0x3, R7.reuse ;  /* 0x00000003ff007819 */ /* 0x100fe40000011407 */
[----:B------:R-:W-:-:S02]  /*0430*/  SHF.R.S32.HI R7, RZ, 0x1f, R7 ;  /* 0x0000001fff077819 */ /* 0x000fc40000011407 */
[----:B0-----:R-:W-:Y:S02]  /*0440*/  I2FP.F32.U32 R9, UR8 ;  /* 0x0000000800097c45 */ /* 0x001fe40008201000 */
[----:B------:R-:W-:-:S03]  /*0450*/  LEA.HI R7, R7, R0, RZ, 0x2 ;  /* 0x0000000007077211 */ /* 0x000fc600078f10ff */
[----:B------:R-:W-:Y:S01]  /*0460*/  FMUL R9, R9, UR4 ;  /* 0x0000000409097c20 */ /* 0x000fe20008400000 */
[----:B------:R-:W-:Y:S01]  /*0470*/  LOP3.LUT R7, R7, 0xfffffffc, RZ, 0xc0, !PT ;  /* 0xfffffffc07077812 */ /* 0x000fe200078ec0ff */
[----:B------:R-:W-:Y:S01]  /*0480*/  VOTEU.ALL UP0, P0 ;  /* 0x00000000003f7886 */ /* 0x000fe20000000000 */
[----:B-1----:R-:W-:Y:S01]  /*0490*/  I2FP.F32.U32 R3, R4 ;  /* 0x0000000400037245 */ /* 0x002fe20000201000 */
[----:B------:R-:W-:Y:S01]  /*04a0*/  ULDC UR4, c[0x0][0x154] ;  /* 0x0000550000047ab9 */ /* 0x000fe20000000800 */
[----:B------:R-:W-:Y:S01]  /*04b0*/  VOTEU.ALL UP1, P0 ;  /* 0x00000000003f7886 */ /* 0x000fe20000020000 */
[----:B------:R-:W0:Y:S01]  /*04c0*/  F2I.U32.TRUNC.NTZ R9, R9 ;  /* 0x0000000900097305 */ /* 0x000e22000020f000 */
[----:B------:R-:W-:Y:S01]  /*04d0*/  IMAD.IADD R7, R0, 0x1, -R7 ;  /* 0x0000000100077824 */ /* 0x000fe200078e0a07 */
[----:B------:R-:W1:Y:S01]  /*04e0*/  @!UP0 S2UR UR7, SR_CgaCtaId ;  /* 0x00000000000789c3 */ /* 0x000e620000008800 */
[----:B------:R-:W-:Y:S01]  /*04f0*/  FMUL R12, R3, UR4 ;  /* 0x00000004030c7c20 */ /* 0x000fe20008400000 */
[----:B------:R-:W-:Y:S01]  /*0500*/  UMOV UR4, 0x20 ;  /* 0x0000002000047882 */ /* 0x000fe20000000000 */
[----:B------:R-:W-:Y:S01]  /*0510*/  IMAD R8, R8, 0x4, R7 ;  /* 0x0000000408087824 */ /* 0x000fe200078e0207 */
[----:B------:R-:W-:Y:S01]  /*0520*/  @!UP0 UMOV UR6, 0x400 ;  /* 0x0000040000068882 */ /* 0x000fe20000000000 */
[----:B------:R-:W-:-:S04]  /*0530*/  @!UP0 UIADD3 UR4, -UR4, 0x100000, URZ ;  /* 0x0010000004048890 */ /* 0x000fc8000fffe13f */
[----:B------:R-:W-:Y:S02]  /*0540*/  @!UP0 USHF.L.U32 UR5, UR4, 0xb, URZ ;  /* 0x0000000b04058899 */ /* 0x000fe4000800063f */
[----:B------:R-:W-:Y:S01]  /*0550*/  @!UP0 USHF.L.U32 UR4, UR4, 0x1, URZ ;  /* 0x0000000104048899 */ /* 0x000fe2000800063f */
[----:B---3--:R-:W-:Y:S01]  /*0560*/  ISETP.EQ.U32.AND P2, PT, R13, 0x1, PT ;  /* 0x000000010d00780c */ /* 0x008fe20003f42070 */
[----:B------:R-:W3:Y:S01]  /*0570*/  F2I.U32.TRUNC.NTZ R12, R12 ;  /* 0x0000000c000c7305 */ /* 0x000ee2000020f000 */
[----:B------:R-:W-:Y:S01]  /*0580*/  LEA.HI R0, R8, R8, RZ, 0x1 ;  /* 0x0000000808007211 */ /* 0x000fe200078f08ff */
[----:B------:R-:W5:Y:S03]  /*0590*/  LDC R7, c[0x0][0x148] ;  /* 0x00005200ff077b82 */ /* 0x000f660000000800 */
[----:B------:R-:W-:Y:S01]  /*05a0*/  LOP3.LUT R11, R0, 0xfffffffe, RZ, 0xc0, !PT ;  /* 0xfffffffe000b7812 */ /* 0x000fe200078ec0ff */
[----:B0-----:R-:W-:Y:S01]  /*05b0*/  IMAD.MOV R15, RZ, RZ, -R9 ;  /* 0x000000ffff0f7224 */ /* 0x001fe200078e0a09 */
[----:B------:R-:W-:-:S03]  /*05c0*/  SHF.R.S32.HI R9, RZ, 0x1f, R2 ;  /* 0x0000001fff097819 */ /* 0x000fc60000011402 */
[----:B--2---:R-:W-:Y:S01]  /*05d0*/  IMAD R3, R10, R15, UR8 ;  /* 0x000000080a037e24 */ /* 0x004fe2000f8e020f */
[----:B------:R-:W-:Y:S01]  /*05e0*/  LEA.HI R9, R9, R2, RZ, 0x2 ;  /* 0x0000000209097211 */ /* 0x000fe200078f10ff */
[C---:B------:R-:W-:Y:S02]  /*05f0*/  IMAD.IADD R0, R8.reuse, 0x1, -R11 ;  /* 0x0000000108007824 */ /* 0x040fe400078e0a0b */
[----:B------:R-:W-:Y:S01]  /*0600*/  IMAD.SHL.U32 R11, R8, 0x4, RZ ;  /* 0x00000004080b7824 */ /* 0x000fe200078e00ff */
[----:B------:R-:W-:Y:S01]  /*0610*/  LOP3.LUT R9, R9, 0xfffffffc, RZ, 0xc0, !PT ;  /* 0xfffffffc09097812 */ /* 0x000fe200078ec0ff */
[----:B---3--:R-:W-:Y:S01]  /*0620*/  IMAD.MOV R21, RZ, RZ, -R12 ;  /* 0x000000ffff157224 */ /* 0x008fe200078e0a0c */
[----:B------:R-:W-:Y:S01]  /*0630*/  ISETP.NE.AND P4, PT, R0, R3, PT ;  /* 0x000000030000720c */ /* 0x000fe20003f85270 */
[----:B-1----:R-:W-:Y:S01]  /*0640*/  @!UP0 ULEA UR6, UR7, UR6, 0x18 ;  /* 0x0000000607068291 */ /* 0x002fe2000f8ec03f */
[----:B------:R-:W-:Y:S01]  /*0650*/  LOP3.LUT R152, R8, 0xc, R11, 0x78, !PT ;  /* 0x0000000c08987812 */ /* 0x000fe200078e780b */
[----:B------:R-:W-:Y:S01]  /*0660*/  IMAD.IADD R0, R2, 0x1, -R9 ;  /* 0x0000000102007824 */ /* 0x000fe200078e0a09 */
[----:B------:R-:W-:Y:S01]  /*0670*/  VOTEU.ALL UP0, P0 ;  /* 0x00000000003f7886 */ /* 0x000fe20000000000 */
[----:B------:R-:W-:Y:S01]  /*0680*/  LOP3.LUT P0, RZ, R6, 0x7, RZ, 0xc0, !PT ;  /* 0x0000000706ff7812 */ /* 0x000fe2000780c0ff */
[----:B------:R-:W-:-:S02]  /*0690*/  VIADD R6, R5, 0xffffffff ;  /* 0xffffffff05067836 */ /* 0x000fc40000000000 */
[----:B------:R-:W-:Y:S01]  /*06a0*/  ISETP.NE.AND P1, PT, R0, 0x3, PT ;  /* 0x000000030000780c */ /* 0x000fe20003f25270 */
[----:B-----5:R-:W-:Y:S01]  /*06b0*/  IMAD R9, R7, R21, R4 ;  /* 0x0000001507097224 */ /* 0x020fe200078e0204 */
[----:B------:R-:W-:Y:S02]  /*06c0*/  ISETP.LT.U32.AND P0, PT, R152, 0x4, !P0 ;  /* 0x000000049800780c */ /* 0x000fe40004701070 */
[----:B------:R-:W-:Y:S01]  /*06d0*/  ISETP.EQ.OR P1, PT, R0, RZ, !P1 ;  /* 0x000000ff0000720c */ /* 0x000fe20004f22670 */
[----:B------:R-:W0:Y:S02]  /*06e0*/  FENCE.VIEW.ASYNC.S ;  /* 0x00000000000073c6 */ /* 0x000e240000000000 */
[----:B0-----:R0:W1:Y:S01]  /*06f0*/  @!UP0 SYNCS.EXCH.64 URZ, [UR6+0x50], UR4 ;  /* 0x00005004063f85b2 */ /* 0x0010620008000100 */
[----:B------:R-:W-:Y:S02]  /*0700*/  @P4 LEA.HI R2, R152, R152, RZ, 0x1 ;  /* 0x0000009898024211 */ /* 0x000fe400078f08ff */
[----:B------:R-:W-:-:S02]  /*0710*/  ISETP.EQ.AND P1, PT, R5, RZ, P1 ;  /* 0x000000ff0500720c */ /* 0x000fc40000f22270 */
[----:B------:R-:W-:Y:S02]  /*0720*/  @P4 SHF.R.S32.HI R2, RZ, 0x1, R2 ;  /* 0x00000001ff024819 */ /* 0x000fe40000011402 */
[----:B------:R-:W-:Y:S02]  /*0730*/  ISETP.GE.U32.AND P6, PT, R6, 0x2, PT ;  /* 0x000000020600780c */ /* 0x000fe40003fc6070 */
[----:B------:R-:W-:Y:S02]  /*0740*/  @P4 ISETP.NE.AND P5, PT, R2, R9, PT ;  /* 0x000000090200420c */ /* 0x000fe40003fa5270 */
[----:B------:R-:W-:Y:S02]  /*0750*/  SEL R2, RZ, 0x1, !P0 ;  /* 0x00000001ff027807 */ /* 0x000fe40004000000 */
[----:B------:R-:W-:Y:S02]  /*0760*/  @P4 SEL R23, RZ, 0x1, P5 ;  /* 0x00000001ff174807 */ /* 0x000fe40002800000 */
[----:B------:R-:W-:Y:S01]  /*0770*/  SEL R19, RZ, 0x1, !P1 ;  /* 0x00000001ff137807 */ /* 0x000fe20004800000 */
[----:B------:R0:W2:Y:S01]  /*0780*/  @!UP1 SYNCS.EXCH.64 URZ, [UR6+0x58], UR4 ;  /* 0x00005804063f95b2 */ /* 0x0000a20008000100 */
[----:B------:R-:W-:Y:S01]  /*0790*/  LOP3.LUT R23, R23, R2, RZ, 0xc0, !PT ;  /* 0x0000000217177212 */ /* 0x000fe200078ec0ff */
[----:B------:R-:W-:Y:S01]  /*07a0*/  NOP ;  /* 0x0000000000007918 */ /* 0x000fe20000000000 */
[----:B------:R-:W-:Y:S01]  /*07b0*/  SEL R19, R19, 0x2, P6 ;  /* 0x0000000213137807 */ /* 0x000fe20003000000 */
[----:B------:R-:W-:Y:S06]  /*07c0*/  @!P2 BRA `(.L_x_3) ;  /* 0x000000000008a947 */ /* 0x000fec0003800000 */
[----:B-12-4-:R-:W-:Y:S01]  /*07d0*/  UCGABAR_ARV ;  /* 0x00000000000079c7 */ /* 0x016fe20008000000 */
[----:B------:R-:W-:Y:S05]  /*07e0*/  BRA `(.L_x_4) ;  /* 0x0000000000047947 */ /* 0x000fea0003800000 */
.L_x_3:
[----:B-12-4-:R-:W-:Y:S01]  /*07f0*/  NOP ;  /* 0x0000000000007918 */ /* 0x016fe20000000000 */
.L_x_4:
[----:B------:R-:W1:Y:S01]  /*0800*/  LDC R2, c[0x0][0x65c] ;  /* 0x00019700ff027b82 */ /* 0x000e620000000800 */
[----:B------:R-:W-:Y:S02]  /*0810*/  IMAD.U32 R8, RZ, RZ, UR8 ;  /* 0x00000008ff087e24 */ /* 0x000fe4000f8e00ff */
[----:B------:R-:W-:Y:S01]  /*0820*/  IMAD.MOV.U32 R9, RZ, RZ, RZ ;  /* 0x000000ffff097224 */ /* 0x000fe200078e00ff */
[----:B-1----:R-:W-:-:S04]  /*0830*/  ISETP.NE.AND P1, PT, R2, 0x1, PT ;  /* 0x000000010200780c */ /* 0x002fc80003f25270 */
[----:B------:R-:W-:-:S09]  /*0840*/  P2R R5, PR, RZ, 0x2 ;  /* 0x00000002ff057803 */ /* 0x000fd20000000000 */
[----:B------:R-:W1:Y:S01]  /*0850*/  @P1 LDC R17, c[0x0][0x10] ;  /* 0x00000400ff111b82 */ /* 0x000e620000000800 */
[----:B------:R-:W-:Y:S02]  /*0860*/  @P1 IMAD.MOV.U32 R5, RZ, RZ, RZ ;  /* 0x000000ffff051224 */ /* 0x000fe400078e00ff */
[----:B------:R-:W-:-:S05]  /*0870*/  @P1 IMAD.MOV.U32 R13, RZ, RZ, RZ ;  /* 0x000000ffff0d1224 */ /* 0x000fca00078e00ff */
[----:B------:R-:W2:Y:S01]  /*0880*/  @!P1 LDC R11, c[0x0][0xc] ;  /* 0x00000300ff0b9b82 */ /* 0x000ea20000000800 */
[----:B-1----:R-:W-:-:S04]  /*0890*/  @P1 IMAD.WIDE.U32 R16, R17, UR8, R4 ;  /* 0x0000000811101c25 */ /* 0x002fc8000f8e0004 */
[----:B------:R-:W-:Y:S02]  /*08a0*/  @P1 IMAD.IADD R17, R17, 0x1, R13 ;  /* 0x0000000111111824 */ /* 0x000fe400078e020d */
[----:B--2---:R-:W-:-:S04]  /*08b0*/  @!P1 IMAD.WIDE.U32 R8, R4, R11, R8 ;  /* 0x0000000b04089225 */ /* 0x004fc800078e0008 */
[----:B------:R-:W-:Y:S02]  /*08c0*/  @!P1 IMAD.MOV.U32 R16, RZ, RZ, R8 ;  /* 0x000000ffff109224 */ /* 0x000fe400078e0008 */
[----:B------:R-:W-:Y:S01]  /*08d0*/  @!P1 IMAD.MOV.U32 R17, RZ, RZ, R9 ;  /* 0x000000ffff119224 */ /* 0x000fe200078e0009 */
[----:B------:R-:W-:Y:S06]  /*08e0*/  @!P2 BRA `(.L_x_5) ;  /* 0x00000000000ca947 */ /* 0x000fec0003800000 */
[----:B------:R-:W-:Y:S01]  /*08f0*/  UCGABAR_WAIT ;  /* 0x0000000000007dc7 */ /* 0x000fe20008000000 */
[----:B------:R-:W-:Y:S01]  /*0900*/  CCTL.IVALL ;  /* 0x00000000ff00798f */ /* 0x000fe20002000000 */
[----:B------:R-:W-:Y:S05]  /*0910*/  BRA `(.L_x_6) ;  /* 0x0000000000047947 */ /* 0x000fea0003800000 */
.L_x_5:
[----:B------:R-:W-:Y:S06]  /*0920*/  BAR.SYNC.DEFER_BLOCKING 0x0 ;  /* 0x0000000000007b1d */ /* 0x000fec0000010000 */
.L_x_6:
[----:B------:R-:W-:Y:S05]  /*0930*/  @!P3 BRA `(.L_x_7) ;  /* 0x000000800010b947 */ /* 0x000fea0003800000 */
[----:B------:R-:W-:-:S13]  /*0940*/  ISETP.GT.U32.AND P0, PT, R6, 0x1, PT ;  /* 0x000000010600780c */ /* 0x000fda0003f04070 */
[----:B0-----:R-:W-:Y:S05]  /*0950*/  @P0 EXIT ;  /* 0x000000000000094d */ /* 0x001fea0003800000 */
[----:B------:R-:W-:Y:S01]  /*0960*/  ULDC.64 UR4, c[0x0][0x650] ;  /* 0x0001940000047ab9 */ /* 0x000fe20000000a00 */
[----:B------:R-:W-:Y:S01]  /*0970*/  PRMT R0, RZ, 0x7610, R0 ;  /* 0x00007610ff007816 */ /* 0x000fe20000000000 */
[----:B------:R-:W-:Y:S01]  /*0980*/  IMAD.MOV.U32 R154, RZ, RZ, -0x1 ;  /* 0xffffffffff9a7424 */ /* 0x000fe200078e00ff */
[----:B------:R-:W-:Y:S01]  /*0990*/  ISETP.GE.U32.AND P0, PT, R16, UR4, PT ;  /* 0x0000000410007c0c */ /* 0x000fe2000bf06070 */
[----:B------:R-:W-:Y:S02]  /*09a0*/  IMAD.MOV.U32 R153, RZ, RZ, -0x1 ;  /* 0xffffffffff997424 */ /* 0x000fe400078e00ff */
[----:B------:R-:W-:Y:S01]  /*09b0*/  IMAD.MOV.U32 R22, RZ, RZ, -0x1 ;  /* 0xffffffffff167424 */ /* 0x000fe200078e00ff */
[----:B------:R-:W-:-:S13]  /*09c0*/  ISETP.GE.U32.AND.EX P0, PT, R17, UR5, PT, P0 ;  /* 0x0000000511007c0c */ /* 0x000fda000bf06100 */
[----:B------:R-:W-:Y:S05]  /*09d0*/  @P0 BRA `(.L_x_8) ;  /* 0x00000004002c0947 */ /* 0x000fea0003800000 */
[----:B------:R-:W0:Y:S01]  /*09e0*/  LDC.64 R24, c[0x0][0x628] ;  /* 0x00018a00ff187b82 */ /* 0x000e220000000a00 */
[----:B------:R-:W-:Y:S02]  /*09f0*/  IMAD.MOV.U32 R8, RZ, RZ, R16 ;  /* 0x000000ffff087224 */ /* 0x000fe400078e0010 */
[----:B------:R-:W-:-:S05]  /*0a00*/  IMAD.MOV.U32 R9, RZ, RZ, R17 ;  /* 0x000000ffff097224 */ /* 0x000fca00078e0011 */
[----:B------:R-:W1:Y:S08]  /*0a10*/  LDC R0, c[0x0][0x630] ;  /* 0x00018c00ff007b82 */ /* 0x000e700000000800 */
[----:B------:R-:W2:Y:S01]  /*0a20*/  LDC.64 R26, c[0x0][0x620] ;  /* 0x00018800ff1a7b82 */ /* 0x000ea20000000a00 */
[----:B0-----:R-:W-:-:S04]  /*0a30*/  ISETP.NE.U32.AND P0, PT, R24, RZ, PT ;  /* 0x000000ff1800720c */ /* 0x001fc80003f05070 */
[----:B------:R-:W-:-:S13]  /*0a40*/  ISETP.NE.AND.EX P0, PT, R25, RZ, PT, P0 ;  /* 0x000000ff1900720c */ /* 0x000fda0003f05300 */
[----:B-12---:R-:W-:Y:S05]  /*0a50*/  @!P0 BRA `(.L_x_9) ;  /* 0x0000000000288947 */ /* 0x006fea0003800000 */
[----:B------:R-:W0:Y:S02]  /*0a60*/  LDC R13, c[0x0][0x634] ;  /* 0x00018d00ff0d7b82 */ /* 0x000e240000000800 */
[----:B0-----:R-:W-:-:S05]  /*0a70*/  IADD3 R13, P0, R16, R13, RZ ;  /* 0x0000000d100d7210 */ /* 0x001fca0007f1e0ff */
[----:B------:R-:W-:-:S04]  /*0a80*/  IMAD.X R15, RZ, RZ, R17, P0 ;  /* 0x000000ffff0f7224 */ /* 0x000fc800000e0611 */
[----:B------:R-:W-:-:S04]  /*0a90*/  IMAD.WIDE.U32 R8, R15, R24, RZ ;  /* 0x000000180f087225 */ /* 0x000fc800078e00ff */
[----:B------:R-:W-:-:S04]  /*0aa0*/  IMAD.WIDE.U32 R10, P0, R13, R25, R8 ;  /* 0x000000190d0a7225 */ /* 0x000fc80007800008 */
[----:B------:R-:W-:-:S04]  /*0ab0*/  IMAD.WIDE.U32 R8, R13, R24, RZ ;  /* 0x000000180d087225 */ /* 0x000fc800078e00ff */
[----:B------:R-:W-:Y:S01]  /*0ac0*/  IMAD.X R13, RZ, RZ, RZ, P0 ;  /* 0x000000ffff0d7224 */ /* 0x000fe200000e06ff */
[----:B------:R-:W-:Y:S01]  /*0ad0*/  IADD3 RZ, P0, R9, R10, RZ ;  /* 0x0000000a09ff7210 */ /* 0x000fe20007f1e0ff */
[----:B------:R-:W-:-:S04]  /*0ae0*/  IMAD.MOV.U32 R12, RZ, RZ, R11 ;  /* 0x000000ffff0c7224 */ /* 0x000fc800078e000b */
[----:B------:R-:W-:-:S08]  /*0af0*/  IMAD.WIDE.U32.X R8, R15, R25, R12, P0 ;  /* 0x000000190f087225 */ /* 0x000fd000000e040c */
.L_x_9:
[----:B------:R-:W0:Y:S01]  /*0b00*/  LDC.64 R24, c[0x0][0x640] ;  /* 0x00019000ff187b82 */ /* 0x000e220000000a00 */
[-CC-:B------:R-:W-:Y:S01]  /*0b10*/  SHF.R.U64 R28, R8, R0.reuse, R9.reuse ;  /* 0x00000000081c7219 */ /* 0x180fe20000001209 */
[----:B------:R-:W-:Y:S01]  /*0b20*/  IMAD R30, R7, R21, R4 ;  /* 0x00000015071e7224 */ /* 0x000fe200078e0204 */
[----:B------:R-:W-:Y:S01]  /*0b30*/  SHF.R.U32.HI R0, RZ, R0, R9 ;  /* 0x00000000ff007219 */ /* 0x000fe20000011609 */
[----:B------:R-:W-:Y:S01]  /*0b40*/  IMAD.MOV.U32 R21, RZ, RZ, 0x1 ;  /* 0x00000001ff157424 */ /* 0x000fe200078e00ff */
[----:B------:R-:W-:-:S03]  /*0b50*/  IADD3 R5, P0, RZ, -R28, RZ ;  /* 0x8000001cff057210 */ /* 0x000fc60007f1e0ff */
[----:B------:R-:W1:Y:S02]  /*0b60*/  LDC R6, c[0x0][0x618] ;  /* 0x00018600ff067b82 */ /* 0x000e640000000800 */
[----:B------:R-:W-:-:S04]  /*0b70*/  IMAD.X R9, RZ, RZ, ~R0, P0 ;  /* 0x000000ffff097224 */ /* 0x000fc800000e0e00 */
[-C--:B------:R-:W-:Y:S02]  /*0b80*/  IMAD R0, R9, R26.reuse, RZ ;  /* 0x0000001a09007224 */ /* 0x080fe400078e02ff */
[----:B------:R-:W2:Y:S01]  /*0b90*/  LDC R11, c[0x0][0x608] ;  /* 0x00018200ff0b7b82 */ /* 0x000ea20000000800 */
[----:B------:R-:W-:-:S04]  /*0ba0*/  IMAD.WIDE.U32 R8, R5, R26, R16 ;  /* 0x0000001a05087225 */ /* 0x000fc800078e0010 */
[----:B------:R-:W-:-:S03]  /*0bb0*/  IMAD R5, R5, R27, R0 ;  /* 0x0000001b05057224 */ /* 0x000fc600078e0200 */
[----:B------:R-:W3:Y:S01]  /*0bc0*/  LDC R12, c[0x0][0x658] ;  /* 0x00019600ff0c7b82 */ /* 0x000ee20000000800 */
[----:B0-----:R-:W-:Y:S01]  /*0bd0*/  ISETP.NE.U32.AND P0, PT, R24, RZ, PT ;  /* 0x000000ff1800720c */ /* 0x001fe20003f05070 */
[----:B------:R-:W-:Y:S02]  /*0be0*/  IMAD.IADD R5, R9, 0x1, R5 ;  /* 0x0000000109057824 */ /* 0x000fe400078e0205 */
[----:B------:R-:W-:Y:S01]  /*0bf0*/  IMAD.MOV.U32 R9, RZ, RZ, -0x1 ;  /* 0xffffffffff097424 */ /* 0x000fe200078e00ff */
[----:B------:R-:W-:-:S03]  /*0c00*/  ISETP.NE.AND.EX P0, PT, R25, RZ, PT, P0 ;  /* 0x000000ff1900720c */ /* 0x000fc60003f05300 */
[----:B------:R-:W0:Y:S01]  /*0c10*/  LDC R15, c[0x0][0x600] ;  /* 0x00018000ff0f7b82 */ /* 0x000e220000000800 */
[-CC-:B-1----:R-:W-:Y:S02]  /*0c20*/  SHF.R.U64 R13, R8, R6.reuse, R5.reuse ;  /* 0x00000006080d7219 */ /* 0x182fe40000001205 */
[----:B------:R-:W-:-:S05]  /*0c30*/  SHF.R.U32.HI R0, RZ, R6, R5 ;  /* 0x00000006ff007219 */ /* 0x000fca0000011605 */
[----:B------:R-:W1:Y:S01]  /*0c40*/  LDC R14, c[0x0][0x648] ;  /* 0x00019200ff0e7b82 */ /* 0x000e620000000800 */
[-CC-:B--2---:R-:W-:Y:S02]  /*0c50*/  SHF.R.U64 R27, R13, R11.reuse, R0.reuse ;  /* 0x0000000b0d1b7219 */ /* 0x184fe40000001200 */
[----:B------:R-:W-:-:S05]  /*0c60*/  SHF.R.U32.HI R5, RZ, R11, R0 ;  /* 0x0000000bff057219 */ /* 0x000fca0000011600 */
[----:B------:R-:W2:Y:S01]  /*0c70*/  LDC R20, c[0x0][0x638] ;  /* 0x00018e00ff147b82 */ /* 0x000ea20000000800 */
[-CC-:B---3--:R-:W-:Y:S02]  /*0c80*/  SHF.R.U64 R26, R27, R12.reuse, R5.reuse ;  /* 0x0000000c1b1a7219 */ /* 0x188fe40000001205 */
[-C--:B------:R-:W-:Y:S02]  /*0c90*/  SHF.L.U32 R0, R9, R12.reuse, RZ ;  /* 0x0000000c09007219 */ /* 0x080fe400000006ff */
[----:B------:R-:W-:Y:S01]  /*0ca0*/  SHF.R.U32.HI R5, RZ, R12, R5 ;  /* 0x0000000cff057219 */ /* 0x000fe20000011605 */
[----:B------:R-:W-:Y:S01]  /*0cb0*/  IMAD.MOV.U32 R4, RZ, RZ, R26 ;  /* 0x000000ffff047224 */ /* 0x000fe200078e001a */
[----:B------:R-:W-:Y:S01]  /*0cc0*/  LOP3.LUT R10, RZ, R0, RZ, 0x33, !PT ;  /* 0x00000000ff0a7212 */ /* 0x000fe200078e33ff */
[----:B------:R-:W3:Y:S01]  /*0cd0*/  LDC R22, c[0x0][0x610] ;  /* 0x00018400ff167b82 */ /* 0x000ee20000000800 */
[----:B------:R-:W-:Y:S05]  /*0ce0*/  @!P0 BRA `(.L_x_10) ;  /* 0x0000000000288947 */ /* 0x000fea0003800000 */
[----:B------:R-:W4:Y:S02]  /*0cf0*/  LDC R9, c[0x0][0x64c] ;  /* 0x00019300ff097b82 */ /* 0x000f240000000800 */
[----:B----4-:R-:W-:-:S05]  /*0d00*/  IADD3 R9, P0, R26, R9, RZ ;  /* 0x000000091a097210 */ /* 0x010fca0007f1e0ff */
        /* <DEDUP_REMOVED lines=8> */
.L_x_10:
[----:B-1----:R-:W-:Y:S01]  /*0d90*/  SHF.R.U64 R4, R4, R14, R5 ;  /* 0x0000000e04047219 */ /* 0x002fe20000001205 */
[----:B0-----:R-:W-:Y:S01]  /*0da0*/  VIADD R6, R15, 0xffffffff ;  /* 0xffffffff0f067836 */ /* 0x001fe20000000000 */
[----:B------:R-:W-:Y:S02]  /*0db0*/  SHF.L.U32 R0, R21, R12, RZ ;  /* 0x0000000c15007219 */ /* 0x000fe400000006ff */
[----:B------:R-:W-:Y:S01]  /*0dc0*/  LOP3.LUT R5, R27, R10, RZ, 0xc0, !PT ;  /* 0x0000000a1b057212 */ /* 0x000fe200078ec0ff */
[----:B------:R-:W-:Y:S01]  /*0dd0*/  IMAD.MOV R7, RZ, RZ, -R4 ;  /* 0x000000ffff077224 */ /* 0x000fe200078e0a04 */
[----:B------:R-:W-:Y:S02]  /*0de0*/  SEL R3, R3, R30, !P1 ;  /* 0x0000001e03037207 */ /* 0x000fe40004800000 */
[----:B------:R-:W-:Y:S01]  /*0df0*/  LOP3.LUT R6, R13, R6, RZ, 0xc0, !PT ;  /* 0x000000060d067212 */ /* 0x000fe200078ec0ff */
[----:B------:R-:W-:Y:S02]  /*0e00*/  IMAD R4, R0, R4, R5 ;  /* 0x0000000400047224 */ /* 0x000fe400078e0205 */
[----:B--2---:R-:W-:-:S02]  /*0e10*/  IMAD R0, R7, R20, R26 ;  /* 0x0000001407007224 */ /* 0x004fc400078e021a */
[----:B---3--:R-:W-:Y:S02]  /*0e20*/  IMAD R3, R4, R22, R3 ;  /* 0x0000001604037224 */ /* 0x008fe400078e0203 */
[----:B------:R-:W-:Y:S02]  /*0e30*/  IMAD R154, R0, R15, R6 ;  /* 0x0000000f009a7224 */ /* 0x000fe400078e0206 */
[----:B------:R-:W-:Y:S02]  /*0e40*/  IMAD.MOV.U32 R4, RZ, RZ, 0x1 ;  /* 0x00000001ff047424 */ /* 0x000fe400078e00ff */
[----:B------:R-:W-:Y:S01]  /*0e50*/  IMAD.MOV.U32 R22, RZ, RZ, R28 ;  /* 0x000000ffff167224 */ /* 0x000fe200078e001c */
[----:B------:R-:W-:Y:S02]  /*0e60*/  SEL R153, R154, R3, !P1 ;  /* 0x000000039a997207 */ /* 0x000fe40004800000 */
[----:B------:R-:W-:Y:S02]  /*0e70*/  PRMT R0, R4, 0x7610, R0 ;  /* 0x0000761004007816 */ /* 0x000fe40000000000 */
[----:B------:R-:W-:-:S07]  /*0e80*/  SEL R154, R3, R154, !P1 ;  /* 0x0000009a039a7207 */ /* 0x000fce0004800000 */
.L_x_8:
[----:B------:R-:W-:-:S08]  /*0e90*/  NOP ;  /* 0x0000000000007918 */ /* 0x000fd00000000000 */
[----:B------:R-:W0:Y:S02]  /*0ea0*/  USETMAXREG.TRY_ALLOC.CTAPOOL UP0, 0xe8 ;  /* 0x000000e8000079c8 */ /* 0x000e240008000600 */
[----:B0-----:R-:W-:-:S13]  /*0eb0*/  PLOP3.LUT P0, PT, PT, PT, UP0, 0x80, 0x0 ;  /* 0x000000000000781c */ /* 0x001fda0003f0f008 */
[----:B------:R-:W-:Y:S05]  /*0ec0*/  @!P0 BRA `(.L_x_8) ;  /* 0xfffffffc00f08947 */ /* 0x000fea000383ffff */
[----:B------:R-:W-:Y:S01]  /*0ed0*/  ULDC.64 UR4, c[0x0][0x598] ;  /* 0x0001660000047ab9 */ /* 0x000fe20000000a00 */
[----:B------:R-:W-:Y:S01]  /*0ee0*/  ULDC.64 UR36, c[0x0][0x208] ;  /* 0x0000820000247ab9 */ /* 0x000fe20000000a00 */
[----:B------:R-:W-:-:S04]  /*0ef0*/  ISETP.NE.U32.AND P0, PT, RZ, UR4, PT ;  /* 0x00000004ff007c0c */ /* 0x000fc8000bf05070 */
[----:B------:R-:W-:-:S13]  /*0f00*/  ISETP.NE.AND.EX P0, PT, RZ, UR5, PT, P0 ;  /* 0x00000005ff007c0c */ /* 0x000fda000bf05300 */
[----:B------:R-:W-:Y:S05]  /*0f10*/  @!P0 BRA `(.L_x_11) ;  /* 0x00000000001c8947 */ /* 0x000fea0003800000 */
[----:B------:R-:W0:Y:S02]  /*0f20*/  LDC.64 R4, c[0x0][0x598] ;  /* 0x00016600ff047b82 */ /* 0x000e240000000a00 */
[----:B0-----:R-:W2:Y:S02]  /*0f30*/  LDG.E.64 R4, desc[UR36][R4.64] ;  /* 0x0000002404047981 */ /* 0x001ea4000c1e1b00 */
[----:B--2---:R-:W-:-:S04]  /*0f40*/  ISETP.NE.U32.AND P0, PT, R4, RZ, PT ;  /* 0x000000ff0400720c */ /* 0x004fc80003f05070 */
[----:B------:R-:W-:-:S13]  /*0f50*/  ISETP.NE.AND.EX P0, PT, R5, RZ, PT, P0 ;  /* 0x000000ff0500720c */ /* 0x000fda0003f05300 */
[----:B------:R-:W-:Y:S05]  /*0f60*/  @!P0 BRA `(.L_x_11) ;  /* 0x0000000000088947 */ /* 0x000fea0003800000 */
[----:B------:R0:W5:Y:S01]  /*0f70*/  LD.E R155, desc[UR36][R4.64] ;  /* 0x00000024049b7980 */ /* 0x000162000c101900 */
[----:B------:R-:W-:Y:S05]  /*0f80*/  BRA `(.L_x_12) ;  /* 0x0000000000247947 */ /* 0x000fea0003800000 */
.L_x_11:
[----:B------:R-:W-:Y:S02]  /*0f90*/  ULDC.64 UR4, c[0x0][0x588] ;  /* 0x0001620000047ab9 */ /* 0x000fe40000000a00 */
[----:B------:R-:W-:-:S04]  /*0fa0*/  ISETP.NE.U32.AND P0, PT, RZ, UR4, PT ;  /* 0x00000004ff007c0c */ /* 0x000fc8000bf05070 */
[----:B------:R-:W-:-:S13]  /*0fb0*/  ISETP.NE.AND.EX P0, PT, RZ, UR5, PT, P0 ;  /* 0x00000005ff007c0c */ /* 0x000fda000bf05300 */
[----:B------:R-:W-:Y:S05]  /*0fc0*/  @!P0 BRA `(.L_x_13) ;  /* 0x00000000000c8947 */ /* 0x000fea0003800000 */
[----:B------:R-:W0:Y:S02]  /*0fd0*/  LDC.64 R4, c[0x0][0x588] ;  /* 0x00016200ff047b82 */ /* 0x000e240000000a00 */
[----:B0-----:R1:W5:Y:S01]  /*0fe0*/  LDG.E R155, desc[UR36][R4.64] ;  /* 0x00000024049b7981 */ /* 0x001362000c1e1900 */
[----:B------:R-:W-:Y:S05]  /*0ff0*/  BRA `(.L_x_12) ;  /* 0x0000000000087947 */ /* 0x000fea0003800000 */
.L_x_13:
[----:B------:R-:W-:Y:S02]  /*1000*/  ULDC UR4, c[0x0][0x580] ;  /* 0x0001600000047ab9 */ /* 0x000fe40000000800 */
[----:B------:R-:W-:-:S07]  /*1010*/  IMAD.U32 R155, RZ, RZ, UR4 ;  /* 0x00000004ff9b7e24 */ /* 0x000fce000f8e00ff */
.L_x_12:
[----:B------:R-:W-:Y:S02]  /*1020*/  ULDC.64 UR4, c[0x0][0x5a0] ;  /* 0x0001680000047ab9 */ /* 0x000fe40000000a00 */
[----:B------:R-:W-:-:S04]  /*1030*/  ISETP.NE.U32.AND P0, PT, RZ, UR4, PT ;  /* 0x00000004ff007c0c */ /* 0x000fc8000bf05070 */
[----:B------:R-:W-:-:S13]  /*1040*/  ISETP.NE.AND.EX P0, PT, RZ, UR5, PT, P0 ;  /* 0x00000005ff007c0c */ /* 0x000fda000bf05300 */
[----:B------:R-:W-:Y:S05]  /*1050*/  @!P0 BRA `(.L_x_14) ;  /* 0x00000000001c8947 */ /* 0x000fea0003800000 */
[----:B01----:R-:W0:Y:S02]  /*1060*/  LDC.64 R4, c[0x0][0x5a0] ;  /* 0x00016800ff047b82 */ /* 0x003e240000000a00 */
[----:B0-----:R-:W2:Y:S02]  /*1070*/  LDG.E.64 R4, desc[UR36][R4.64] ;  /* 0x0000002404047981 */ /* 0x001ea4000c1e1b00 */
[----:B--2---:R-:W-:-:S04]  /*1080*/  ISETP.NE.U32.AND P0, PT, R4, RZ, PT ;  /* 0x000000ff0400720c */ /* 0x004fc80003f05070 */
[----:B------:R-:W-:-:S13]  /*1090*/  ISETP.NE.AND.EX P0, PT, R5, RZ, PT, P0 ;  /* 0x000000ff0500720c */ /* 0x000fda0003f05300 */
[----:B------:R-:W-:Y:S05]  /*10a0*/  @!P0 BRA `(.L_x_14) ;  /* 0x0000000000088947 */ /* 0x000fea0003800000 */
[----:B------:R0:W5:Y:S01]  /*10b0*/  LD.E R156, desc[UR36][R4.64] ;  /* 0x00000024049c7980 */ /* 0x000162000c101900 */
[----:B------:R-:W-:Y:S05]  /*10c0*/  BRA `(.L_x_15) ;  /* 0x0000000000247947 */ /* 0x000fea0003800000 */
.L_x_14:
[----:B------:R-:W-:Y:S02]  /*10d0*/  ULDC.64 UR4, c[0x0][0x590] ;  /* 0x0001640000047ab9 */ /* 0x000fe40000000a00 */
[----:B------:R-:W-:-:S04]  /*10e0*/  ISETP.NE.U32.AND P0, PT, RZ, UR4, PT ;  /* 0x00000004ff007c0c */ /* 0x000fc8000bf05070 */
[----:B------:R-:W-:-:S13]  /*10f0*/  ISETP.NE.AND.EX P0, PT, RZ, UR5, PT, P0 ;  /* 0x00000005ff007c0c */ /* 0x000fda000bf05300 */
[----:B------:R-:W-:Y:S05]  /*1100*/  @!P0 BRA `(.L_x_16) ;  /* 0x00000000000c8947 */ /* 0x000fea0003800000 */
[----:B------:R-:W2:Y:S02]  /*1110*/  LDC.64 R156, c[0x0][0x590] ;  /* 0x00016400ff9c7b82 */ /* 0x000ea40000000a00 */
[----:B--2---:R2:W5:Y:S01]  /*1120*/  LDG.E R156, desc[UR36][R156.64] ;  /* 0x000000249c9c7981 */ /* 0x004562000c1e1900 */
[----:B------:R-:W-:Y:S05]  /*1130*/  BRA `(.L_x_15) ;  /* 0x0000000000087947 */ /* 0x000fea0003800000 */
.L_x_16:
[----:B------:R-:W-:Y:S02]  /*1140*/  ULDC UR4, c[0x0][0x584] ;  /* 0x0001610000047ab9 */ /* 0x000fe40000000800 */
[----:B------:R-:W-:-:S07]  /*1150*/  IMAD.U32 R156, RZ, RZ, UR4 ;  /* 0x00000004ff9c7e24 */ /* 0x000fce000f8e00ff */
.L_x_15:
[----:B------:R-:W-:-:S13]  /*1160*/  LOP3.LUT P0, RZ, R0, 0xff, RZ, 0xc0, !PT ;  /* 0x000000ff00ff7812 */ /* 0x000fda000780c0ff */
[----:B------:R-:W-:Y:S05]  /*1170*/  @!P0 EXIT ;  /* 0x000000000000894d */ /* 0x000fea0003800000 */
[----:B------:R-:W-:Y:S01]  /*1180*/  ULDC UR4, c[0x0][0x28c] ;  /* 0x0000a30000047ab9 */ /* 0x000fe20000000800 */
[----:B------:R-:W-:Y:S01]  /*1190*/  UMOV UR38, URZ ;  /* 0x0000003f00267c82 */ /* 0x000fe20008000000 */
[----:B------:R-:W-:Y:S01]  /*11a0*/  UIADD3 UR4, UR4, 0x7f, URZ ;  /* 0x0000007f04047890 */ /* 0x000fe2000fffe03f */
[----:B------:R-:W-:-:S03]  /*11b0*/  UMOV UR39, URZ ;  /* 0x0000003f00277c82 */ /* 0x000fc60008000000 */
[----:B------:R-:W-:-:S04]  /*11c0*/  USHF.R.S32.HI UR5, URZ, 0x1f, UR4 ;  /* 0x0000001f3f057899 */ /* 0x000fc80008011404 */
[----:B------:R-:W-:-:S04]  /*11d0*/  ULEA.HI UR5, UR5, UR4, URZ, 0x7 ;  /* 0x0000000405057291 */ /* 0x000fc8000f8f383f */
[----:B------:R-:W-:-:S12]  /*11e0*/  USHF.R.S32.HI UR40, URZ, 0x7, UR5 ;  /* 0x000000073f287899 */ /* 0x000fd80008011405 */
.L_x_294:
[----:B------:R-:W-:Y:S01]  /*11f0*/  LOP3.LUT R0, R18, 0x80, RZ, 0xc0, !PT ;  /* 0x0000008012007812 */ /* 0x000fe200078ec0ff */
[----:B---3--:R-:W3:Y:S01]  /*1200*/  S2UR UR7, SR_CgaCtaId ;  /* 0x00000000000779c3 */ /* 0x008ee20000008800 */
[----:B------:R-:W-:Y:S02]  /*1210*/  UMOV UR6, 0x400 ;  /* 0x0000040000067882 */ /* 0x000fe40000000000 */
[----:B------:R-:W-:-:S06]  /*1220*/  SHF.R.U32.HI R0, RZ, 0x7, R0 ;  /* 0x00000007ff007819 */ /* 0x000fcc0000011600 */
[----:B----4-:R-:W4:Y:S01]  /*1230*/  SHFL.IDX PT, R0, R0, RZ, 0x1f ;  /* 0x00001fff00007589 */ /* 0x010f2200000e0000 */
[----:B---3--:R-:W-:Y:S01]  /*1240*/  ULEA UR6, UR7, UR6, 0x18 ;  /* 0x0000000607067291 */ /* 0x008fe2000f8ec03f */
[----:B----4-:R-:W-:-:S13]  /*1250*/  R2UR UR4, R0 ;  /* 0x00000000000472ca */ /* 0x010fda00000e0000 */
[----:B------:R-:W-:-:S04]  /*1260*/  ULEA.HI UR5, UR4, UR4, URZ, 0x1 ;  /* 0x0000000404057291 */ /* 0x000fc8000f8f083f */
[----:B------:R-:W-:-:S04]  /*1270*/  ULOP3.LUT UR5, UR5, 0x7fffe, URZ, 0xc0, !UPT ;  /* 0x0007fffe05057892 */ /* 0x000fc8000f8ec03f */
[----:B------:R-:W-:-:S03]  /*1280*/  UIADD3 UR5, UR4, -UR5, URZ ;  /* 0x8000000504057290 */ /* 0x000fc6000fffe03f */
[----:B------:R-:W-:Y:S01]  /*1290*/  ULDC UR4, c[0x0][0x28c] ;  /* 0x0000a30000047ab9 */ /* 0x000fe20000000800 */
[----:B------:R-:W-:Y:S01]  /*12a0*/  ULEA UR5, UR5, UR6, 0xd ;  /* 0x0000000605057291 */ /* 0x000fe2000f8e683f */
[----:B------:R-:W-:-:S03]  /*12b0*/  ISETP.LT.AND P0, PT, RZ, UR4, PT ;  /* 0x00000004ff007c0c */ /* 0x000fc6000bf01270 */
[----:B------:R-:W-:-:S04]  /*12c0*/  UIADD3 UR5, UR5, 0x100, URZ ;  /* 0x0000010005057890 */ /* 0x000fc8000fffe03f */
[----:B------:R-:W-:-:S04]  /*12d0*/  USHF.R.U32.HI UR5, URZ, 0x4, UR5 ;  /* 0x000000043f057899 */ /* 0x000fc80008011605 */
[----:B------:R-:W-:Y:S02]  /*12e0*/  ULOP3.LUT UR41, UR5, 0x3fff, URZ, 0xc0, !UPT ;  /* 0x00003fff05297892 */ /* 0x000fe4000f8ec03f */
[----:B------:R-:W-:Y:S10]  /*12f0*/  @P0 BRA `(.L_x_17) ;  /* 0x0000000000400947 */ /* 0x000ff40003800000 */
[----:B------:R-:W-:Y:S01]  /*1300*/  MOV R0, 0x0 ;  /* 0x0000000000007802 */ /* 0x000fe20000000f00 */
[----:B------:R-:W-:Y:S01]  /*1310*/  ULDC.64 UR4, c[0x4][0x68] ;  /* 0x01001a0000047ab9 */ /* 0x000fe20000000a00 */
[----:B------:R-:W-:Y:S01]  /*1320*/  ULDC.64 UR6, c[0x4][0x8] ;  /* 0x0100020000067ab9 */ /* 0x000fe20000000a00 */
[----:B01----:R-:W-:Y:S01]  /*1330*/  IMAD.U32 R4, RZ, RZ, UR4 ;  /* 0x00000004ff047e24 */ /* 0x003fe2000f8e00ff */
[----:B------:R0:W1:Y:S01]  /*1340*/  LDC.64 R14, c[0x4][R0] ;  /* 0x01000000000e7b82 */ /* 0x0000620000000a00 */
[----:B------:R-:W-:Y:S01]  /*1350*/  IMAD.U32 R5, RZ, RZ, UR5 ;  /* 0x00000005ff057e24 */ /* 0x000fe2000f8e00ff */
[----:B------:R-:W-:Y:S01]  /*1360*/  ULDC.64 UR4, c[0x4][0x70] ;  /* 0x01001c0000047ab9 */ /* 0x000fe20000000a00 */
[----:B------:R-:W-:Y:S02]  /*1370*/  IMAD.U32 R10, RZ, RZ, UR6 ;  /* 0x00000006ff0a7e24 */ /* 0x000fe4000f8e00ff */
[----:B------:R-:W-:Y:S02]  /*1380*/  IMAD.U32 R6, RZ, RZ, UR4 ;  /* 0x00000004ff067e24 */ /* 0x000fe4000f8e00ff */
[----:B------:R-:W-:-:S02]  /*1390*/  IMAD.U32 R7, RZ, RZ, UR5 ;  /* 0x00000005ff077e24 */ /* 0x000fc4000f8e00ff */
[----:B------:R-:W-:Y:S02]  /*13a0*/  IMAD.U32 R11, RZ, RZ, UR7 ;  /* 0x00000007ff0b7e24 */ /* 0x000fe4000f8e00ff */
[----:B------:R-:W-:Y:S02]  /*13b0*/  IMAD.MOV.U32 R8, RZ, RZ, 0x1e1 ;  /* 0x000001e1ff087424 */ /* 0x000fe400078e00ff */
[----:B------:R-:W-:Y:S02]  /*13c0*/  IMAD.MOV.U32 R12, RZ, RZ, 0x1 ;  /* 0x00000001ff0c7424 */ /* 0x000fe400078e00ff */
[----:B0-----:R-:W-:-:S07]  /*13d0*/  IMAD.MOV.U32 R13, RZ, RZ, RZ ;  /* 0x000000ffff0d7224 */ /* 0x001fce00078e00ff */
[----:B------:R-:W-:-:S07]  /*13e0*/  LEPC R20, `(.L_x_17) ;  /* 0x000000001014794e */ /* 0x000fce0000000000 */
[----:B-12--5:R-:W-:Y:S05]  /*13f0*/  CALL.ABS.NOINC R14 ;  /* 0x000000000e007343 */ /* 0x026fea0003c00000 */
.L_x_17:
[----:B------:R-:W-:-:S04]  /*1400*/  LOP3.LUT R0, R19, 0x1, RZ, 0xfc, !PT ;  /* 0x0000000113007812 */ /* 0x000fc800078efcff */
[----:B------:R-:W-:-:S13]  /*1410*/  ISETP.NE.AND P0, PT, R0, 0x3, PT ;  /* 0x000000030000780c */ /* 0x000fda0003f05270 */
[----:B------:R-:W-:Y:S05]  /*1420*/  @!P0 BRA `(.L_x_18) ;  /* 0x0000000000048947 */ /* 0x000fea0003800000 */
[----:B------:R-:W-:Y:S01]  /*1430*/  BPT.TRAP 0x1 ;  /* 0x000000040000795c */ /* 0x000fe20000300000 */
.L_x_18:
[----:B------:R-:W3:Y:S01]  /*1440*/  S2UR UR5, SR_CgaCtaId ;  /* 0x00000000000579c3 */ /* 0x000ee20000008800 */
[----:B------:R-:W-:Y:S01]  /*1450*/  UMOV UR4, 0x400 ;  /* 0x0000040000047882 */ /* 0x000fe20000000000 */
[----:B------:R-:W-:Y:S02]  /*1460*/  IMAD.U32 R0, RZ, RZ, UR38 ;  /* 0x00000026ff007e24 */ /* 0x000fe4000f8e00ff */
[----:B------:R-:W-:-:S03]  /*1470*/  IMAD.U32 R3, RZ, RZ, UR39 ;  /* 0x00000027ff037e24 */ /* 0x000fc6000f8e00ff */
[----:B------:R-:W-:Y:S01]  /*1480*/  SHF.L.U32 R0, R0, 0x1f, RZ ;  /* 0x0000001f00007819 */ /* 0x000fe200000006ff */
[----:B---3--:R-:W-:-:S06]  /*1490*/  ULEA UR4, UR5, UR4, 0x18 ;  /* 0x0000000405047291 */ /* 0x008fcc000f8ec03f */
[----:B------:R-:W-:-:S04]  /*14a0*/  IMAD.U32 R6, RZ, RZ, UR4 ;  /* 0x00000004ff067e24 */ /* 0x000fc8000f8e00ff */
[----:B------:R-:W-:-:S04]  /*14b0*/  IMAD R3, R3, 0x8, R6 ;  /* 0x0000000803037824 */ /* 0x000fc800078e0206 */
[----:B------:R3:W4:Y:S01]  /*14c0*/  SYNCS.PHASECHK.TRANS64.TRYWAIT P1, [R3+URZ], R0 ;  /* 0x00000000030075a7 */ /* 0x000722000802017f */
[----:B------:R-:W-:Y:S05]  /*14d0*/  @!P0 BRA `(.L_x_19) ;  /* 0x0000000000048947 */ /* 0x000fea0003800000 */
[----:B------:R-:W-:Y:S01]  /*14e0*/  BPT.TRAP 0x1 ;  /* 0x000000040000795c */ /* 0x000fe20000300000 */
.L_x_19:
[----:B----4-:R-:W-:Y:S05]  /*14f0*/  @P1 BRA `(.L_x_20) ;  /* 0x0000000000081947 */ /* 0x010fea0003800000 */
[----:B------:R-:W4:Y:S02]  /*1500*/  SYNCS.PHASECHK.TRANS64.TRYWAIT P1, [R3+URZ], R0 ;  /* 0x00000000030075a7 */ /* 0x000f24000802017f */
[----:B----4-:R-:W-:Y:S05]  /*1510*/  @!P1 BRA `(.L_x_21) ;  /* 0x0000008800c09947 */ /* 0x010fea0003800000 */
.L_x_20:
[----:B------:R-:W-:-:S04]  /*1520*/  UISETP.LT.AND UP0, UPT, UR40, 0x1, UPT ;  /* 0x000000012800788c */ /* 0x000fc8000bf01270 */
[----:B------:R-:W-:-:S06]  /*1530*/  USEL UR4, UR40, 0x1, UP0 ;  /* 0x0000000128047887 */ /* 0x000fcc0008000000 */
[----:B---34-:R-:W-:Y:S01]  /*1540*/  IMAD.U32 R0, RZ, RZ, UR4 ;  /* 0x00000004ff007e24 */ /* 0x018fe2000f8e00ff */
[----:B------:R-:W-:Y:S05]  /*1550*/  WARPSYNC.ALL ;  /* 0x0000000000007948 */ /* 0x000fea0003800000 */
[----:B------:R-:W-:-:S04]  /*1560*/  IADD3 R0, -R0, UR40, RZ ;  /* 0x0000002800007c10 */ /* 0x000fc8000fffe1ff */
[----:B------:R-:W-:Y:S02]  /*1570*/  ISETP.GE.AND P1, PT, R0, 0x1, PT ;  /* 0x000000010000780c */ /* 0x000fe40003f26270 */
[----:B------:R-:W-:Y:S01]  /*1580*/  R2UR UR4, R6 ;  /* 0x00000000060472ca */ /* 0x000fe200000e0000 */
[----:B------:R-:W-:Y:S01]  /*1590*/  WARPGROUP.ARRIVE ;  /* 0x00000000000079c5 */ /* 0x000fe20000000000 */
[----:B------:R-:W-:Y:S01]  /*15a0*/  UMOV UR9, 0x40000040 ;  /* 0x4000004000097882 */ /* 0x000fe20000000000 */
[----:B------:R-:W-:-:S10]  /*15b0*/  UMOV UR11, 0x40000040 ;  /* 0x40000040000b7882 */ /* 0x000fd40000000000 */
[----:B------:R-:W-:-:S04]  /*15c0*/  UIADD3 UR4, UR4, 0x10100, URZ ;  /* 0x0001010004047890 */ /* 0x000fc8000fffe03f */
[----:B------:R-:W-:-:S04]  /*15d0*/  USHF.R.U32.HI UR4, URZ, 0x4, UR4 ;  /* 0x000000043f047899 */ /* 0x000fc80008011604 */
[----:B------:R-:W-:Y:S02]  /*15e0*/  ULOP3.LUT UR5, UR4, 0x3fff, URZ, 0xc0, !UPT ;  /* 0x00003fff04057892 */ /* 0x000fe4000f8ec03f */
[----:B------:R-:W-:Y:S02]  /*15f0*/  ULOP3.LUT UR4, UR41, 0x10000, URZ, 0xfc, !UPT ;  /* 0x0001000029047892 */ /* 0x000fe4000f8efc3f */
[----:B------:R-:W-:Y:S02]  /*1600*/  ULOP3.LUT UR5, UR5, 0x10000, URZ, 0xfc, !UPT ;  /* 0x0001000005057892 */ /* 0x000fe4000f8efc3f */
[----:B------:R-:W-:Y:S02]  /*1610*/  ULEA UR6, UR39, UR4, 0xa ;  /* 0x0000000427067291 */ /* 0x000fe4000f8e503f */
[----:B------:R-:W-:-:S05]  /*1620*/  ULEA UR7, UR39, UR5, 0xb ;  /* 0x0000000527077291 */ /* 0x000fca000f8e583f */
[----:B------:R-:W-:Y:S02]  /*1630*/  UMOV UR8, UR6 ;  /* 0x0000000600087c82 */ /* 0x000fe40008000000 */
[----:B------:R-:W-:Y:S02]  /*1640*/  UMOV UR10, UR7 ;  /* 0x00000007000a7c82 */ /* 0x000fe40008000000 */
[----:B------:R-:W-:Y:S01]  /*1650*/  IGMMA.64x256x32.S8.S8 R24, gdesc[UR8], RZ, !UPT, gsb0 ;  /* 0x06600000081879f1 */ /* 0x000fe2000c0410ff */
[----:B------:R-:W-:Y:S02]  /*1660*/  UIADD3 UR8, UR6, 0x2, URZ ;  /* 0x0000000206087890 */ /* 0x000fe4000fffe03f */
[----:B------:R-:W-:Y:S01]  /*1670*/  UIADD3 UR10, UR7, 0x2, URZ ;  /* 0x00000002070a7890 */ /* 0x000fe2000fffe03f */
[----:B------:R-:W-:Y:S01]  /*1680*/  UMOV UR9, 0x40000040 ;  /* 0x4000004000097882 */ /* 0x000fe20000000000 */
[----:B------:R-:W-:Y:S01]  /*1690*/  UMOV UR11, 0x40000040 ;  /* 0x40000040000b7882 */ /* 0x000fe20000000000 */
[----:B------:R-:W-:-:S02]  /*16a0*/  WARPGROUP.DEPBAR.LE gsb0, 0x0 ;  /* 0x00008000000079c5 */ /* 0x000fc40000010000 */
[----:B------:R-:W-:-:S06]  /*16b0*/  WARPGROUP.ARRIVE ;  /* 0x00000000000079c5 */ /* 0x000fcc0000000000 */
[----:B------:R-:W-:Y:S01]  /*16c0*/  IGMMA.64x256x32.S8.S8 R24, gdesc[UR8], R24, gsb0 ;  /* 0x06600000081879f1 */ /* 0x000fe20008041018 */
[----:B------:R-:W-:Y:S02]  /*16d0*/  UIADD3 UR8, UR6, 0x4, URZ ;  /* 0x0000000406087890 */ /* 0x000fe4000fffe03f */
[----:B------:R-:W-:Y:S01]  /*16e0*/  UIADD3 UR10, UR7, 0x4, URZ ;  /* 0x00000004070a7890 */ /* 0x000fe2000fffe03f */
[----:B------:R-:W-:Y:S01]  /*16f0*/  UMOV UR9, 0x40000040 ;  /* 0x4000004000097882 */ /* 0x000fe20000000000 */
[----:B------:R-:W-:Y:S01]  /*1700*/  UMOV UR11, 0x40000040 ;  /* 0x40000040000b7882 */ /* 0x000fe20000000000 */
[----:B------:R-:W-:Y:S02]  /*1710*/  WARPGROUP.DEPBAR.LE gsb0, 0x0 ;  /* 0x00008000000079c5 */ /* 0x000fe40000010000 */
        /* <DEDUP_REMOVED lines=8> */
[----:B------:R-:W-:Y:S03]  /*17a0*/  IGMMA.64x256x32.S8.S8 R24, gdesc[UR8], R24, gsb0 ;  /* 0x06600000081879f1 */ /* 0x000fe60008041018 */
[----:B------:R-:W-:Y:S02]  /*17b0*/  WARPGROUP.DEPBAR.LE gsb0, 0x0 ;  /* 0x00008000000079c5 */ /* 0x000fe40000010000 */
[----:B------:R-:W-:Y:S05]  /*17c0*/  @!P1 BRA `(.L_x_22) ;  /* 0x0000000400249947 */ /* 0x000fea0003800000 */
[----:B------:R-:W-:Y:S02]  /*17d0*/  UIADD3 UR6, UR39, 0x1, URZ ;  /* 0x0000000127067890 */ /* 0x000fe4000fffe03f */
[----:B------:R-:W-:Y:S02]  /*17e0*/  IMAD.U32 R3, RZ, RZ, UR39 ;  /* 0x00000027ff037e24 */ /* 0x000fe4000f8e00ff */
[----:B------:R-:W-:-:S04]  /*17f0*/  UISETP.NE.AND UP0, UPT, UR6, 0x4, UPT ;  /* 0x000000040600788c */ /* 0x000fc8000bf05270 */
[----:B------:R-:W-:Y:S02]  /*1800*/  USEL UR7, URZ, 0x1, UP0 ;  /* 0x000000013f077887 */ /* 0x000fe40008000000 */
[----:B------:R-:W-:Y:S02]  /*1810*/  USEL UR6, UR6, URZ, UP0 ;  /* 0x0000003f06067287 */ /* 0x000fe40008000000 */
[----:B------:R-:W-:-:S06]  /*1820*/  ULOP3.LUT UR7, UR38, UR7, URZ, 0x3c, !UPT ;  /* 0x0000000726077292 */ /* 0x000fcc000f8e3c3f */
[----:B------:R-:W-:-:S07]  /*1830*/  IMAD.U32 R7, RZ, RZ, UR7 ;  /* 0x00000007ff077e24 */ /* 0x000fce000f8e00ff */
.L_x_29:
[----:B------:R-:W-:Y:S05]  /*1840*/  @!P0 BRA `(.L_x_23) ;  /* 0x0000000000048947 */ /* 0x000fea0003800000 */
[----:B------:R-:W-:Y:S01]  /*1850*/  BPT.TRAP 0x1 ;  /* 0x000000040000795c */ /* 0x000fe20000300000 */
.L_x_23:
[----:B------:R-:W3:Y:S01]  /*1860*/  S2UR UR8, SR_CgaCtaId ;  /* 0x00000000000879c3 */ /* 0x000ee20000008800 */
[----:B------:R-:W-:Y:S01]  /*1870*/  UMOV UR7, 0x400 ;  /* 0x0000040000077882 */ /* 0x000fe20000000000 */
[----:B01----:R-:W-:Y:S01]  /*1880*/  IMAD.U32 R5, RZ, RZ, UR6 ;  /* 0x00000006ff057e24 */ /* 0x003fe2000f8e00ff */
[----:B------:R-:W-:Y:S01]  /*1890*/  SHF.L.U32 R4, R7, 0x1f, RZ ;  /* 0x0000001f07047819 */ /* 0x000fe200000006ff */
[----:B---3--:R-:W-:-:S06]  /*18a0*/  ULEA UR7, UR8, UR7, 0x18 ;  /* 0x0000000708077291 */ /* 0x008fcc000f8ec03f */
[----:B------:R-:W-:-:S04]  /*18b0*/  IMAD.U32 R6, RZ, RZ, UR7 ;  /* 0x00000007ff067e24 */ /* 0x000fc8000f8e00ff */
[----:B------:R-:W-:-:S04]  /*18c0*/  IMAD R5, R5, 0x8, R6 ;  /* 0x0000000805057824 */ /* 0x000fc800078e0206 */
[----:B------:R0:W1:Y:S01]  /*18d0*/  SYNCS.PHASECHK.TRANS64.TRYWAIT P1, [R5+URZ], R4 ;  /* 0x00000004050075a7 */ /* 0x000062000802017f */
[----:B------:R-:W-:Y:S05]  /*18e0*/  @!P0 BRA `(.L_x_24) ;  /* 0x0000000000048947 */ /* 0x000fea0003800000 */
[----:B------:R-:W-:Y:S01]  /*18f0*/  BPT.TRAP 0x1 ;  /* 0x000000040000795c */ /* 0x000fe20000300000 */
.L_x_24:
[----:B-1----:R-:W-:Y:S05]  /*1900*/  @P1 BRA `(.L_x_25) ;  /* 0x0000000000081947 */ /* 0x002fea0003800000 */
[----:B------:R-:W1:Y:S02]  /*1910*/  SYNCS.PHASECHK.TRANS64.TRYWAIT P1, [R5+URZ], R4 ;  /* 0x00000004050075a7 */ /* 0x000e64000802017f */
[----:B-1----:R-:W-:Y:S05]  /*1920*/  @!P1 BRA `(.L_x_26) ;  /* 0x0000008400d09947 */ /* 0x002fea0003800000 */
.L_x_25:
[----:B------:R-:W-:Y:S01]  /*1930*/  ULEA UR7, UR6, UR4, 0xa ;  /* 0x0000000406077291 */ /* 0x000fe2000f8e503f */
[----:B------:R-:W-:Y:S01]  /*1940*/  WARPGROUP.ARRIVE ;  /* 0x00000000000079c5 */ /* 0x000fe20000000000 */
[----:B------:R-:W-:Y:S01]  /*1950*/  ULEA UR12, UR6, UR5, 0xb ;  /* 0x00000005060c7291 */ /* 0x000fe2000f8e583f */
[----:B------:R-:W-:Y:S01]  /*1960*/  UMOV UR9, 0x40000040 ;  /* 0x4000004000097882 */ /* 0x000fe20000000000 */
[----:B------:R-:W-:-:S03]  /*1970*/  UMOV UR11, 0x40000040 ;  /* 0x40000040000b7882 */ /* 0x000fc60000000000 */
[----:B------:R-:W-:Y:S02]  /*1980*/  UMOV UR8, UR7 ;  /* 0x0000000700087c82 */ /* 0x000fe40008000000 */
[----:B------:R-:W-:Y:S02]  /*1990*/  UMOV UR10, UR12 ;  /* 0x0000000c000a7c82 */ /* 0x000fe40008000000 */
[----:B------:R-:W-:Y:S01]  /*19a0*/  IGMMA.64x256x32.S8.S8 R24, gdesc[UR8], R24, gsb0 ;  /* 0x06600000081879f1 */ /* 0x000fe20008041018 */
        /* <DEDUP_REMOVED lines=23> */
[----:B------:R-:W-:Y:S01]  /*1b20*/  BPT.TRAP 0x1 ;  /* 0x000000040000795c */ /* 0x000fe20000300000 */
.L_x_27:
[----:B------:R-:W-:-:S13]  /*1b30*/  ISETP.NE.AND P1, PT, R23, RZ, PT ;  /* 0x000000ff1700720c */ /* 0x000fda0003f25270 */
[----:B01----:R-:W-:-:S04]  /*1b40*/  @P1 IMAD R4, R3, 0x8, R6 ;  /* 0x0000000803041824 */ /* 0x003fc800078e0206 */
[----:B------:R-:W-:-:S05]  /*1b50*/  @P1 VIADD R5, R4, 0x20 ;  /* 0x0000002004051836 */ /* 0x000fca0000000000 */
[----:B------:R-:W-:-:S04]  /*1b60*/  @P1 PRMT R5, R152, 0x654, R5 ;  /* 0x0000065498051816 */ /* 0x000fc80000000005 */
[----:B------:R0:W-:Y:S01]  /*1b70*/  @P1 SYNCS.ARRIVE.TRANS64.RED.A1T0 RZ, [R5+URZ], RZ ;  /* 0x000000ff05ff19a7 */ /* 0x0001e2000810043f */
[----:B------:R-:W-:-:S13]  /*1b80*/  ISETP.GT.U32.AND P1, PT, R19, 0x1, PT ;  /* 0x000000011300780c */ /* 0x000fda0003f24070 */
[----:B0-----:R-:W-:Y:S05]  /*1b90*/  @P1 BRA `(.L_x_28) ;  /* 0x0000000000041947 */ /* 0x001fea0003800000 */
[----:B------:R-:W-:Y:S01]  /*1ba0*/  BPT.TRAP 0x1 ;  /* 0x000000040000795c */ /* 0x000fe20000300000 */
.L_x_28:
[----:B------:R-:W-:Y:S01]  /*1bb0*/  UIADD3 UR6, UR6, 0x1, URZ ;  /* 0x0000000106067890 */ /* 0x000fe2000fffe03f */
[C---:B------:R-:W-:Y:S01]  /*1bc0*/  ISETP.GT.AND P2, PT, R0.reuse, 0x1, PT ;  /* 0x000000010000780c */ /* 0x040fe20003f44270 */
[----:B------:R-:W-:Y:S02]  /*1bd0*/  VIADD R3, R3, 0x1 ;  /* 0x0000000103037836 */ /* 0x000fe40000000000 */
[----:B------:R-:W-:Y:S01]  /*1be0*/  UISETP.NE.AND UP0, UPT, UR6, 0x4, UPT ;  /* 0x000000040600788c */ /* 0x000fe2000bf05270 */
[----:B------:R-:W-:Y:S02]  /*1bf0*/  VIADD R0, R0, 0xffffffff ;  /* 0xffffffff00007836 */ /* 0x000fe40000000000 */
[C---:B------:R-:W-:Y:S01]  /*1c00*/  ISETP.NE.AND P1, PT, R3.reuse, 0x4, PT ;  /* 0x000000040300780c */ /* 0x040fe20003f25270 */
[----:B------:R-:W-:Y:S02]  /*1c10*/  USEL UR7, URZ, 0x1, UP0 ;  /* 0x000000013f077887 */ /* 0x000fe40008000000 */
[----:B------:R-:W-:Y:S01]  /*1c20*/  USEL UR6, UR6, URZ, UP0 ;  /* 0x0000003f06067287 */ /* 0x000fe20008000000 */
[----:B------:R-:W-:-:S03]  /*1c30*/  SEL R3, R3, RZ, P1 ;  /* 0x000000ff03037207 */ /* 0x000fc60000800000 */
[----:B------:R-:W-:Y:S01]  /*1c40*/  LOP3.LUT R7, R7, UR7, RZ, 0x3c, !PT ;  /* 0x0000000707077c12 */ /* 0x000fe2000f8e3cff */
[----:B------:R-:W-:Y:S07]  /*1c50*/  @P2 BRA `(.L_x_29) ;  /* 0xfffffff800f82947 */ /* 0x000fee000383ffff */
.L_x_22:
[----:B------:R-:W3:Y:S02]  /*1c60*/  LDC R0, c[0x0][0x28c] ;  /* 0x0000a300ff007b82 */ /* 0x000ee40000000800 */
[----:B---3--:R-:W-:-:S13]  /*1c70*/  ISETP.GE.AND P1, PT, R0, 0x1, PT ;  /* 0x000000010000780c */ /* 0x008fda0003f26270 */
[----:B------:R-:W-:Y:S05]  /*1c80*/  @!P1 BRA `(.L_x_30) ;  /* 0x0000000000409947 */ /* 0x000fea0003800000 */
[----:B------:R-:W-:Y:S05]  /*1c90*/  @!P0 BRA `(.L_x_31) ;  /* 0x0000000000048947 */ /* 0x000fea0003800000 */
[----:B------:R-:W-:Y:S01]  /*1ca0*/  BPT.TRAP 0x1 ;  /* 0x000000040000795c */ /* 0x000fe20000300000 */
.L_x_31:
[----:B------:R-:W-:Y:S01]  /*1cb0*/  ISETP.NE.AND P0, PT, R23, RZ, PT ;  /* 0x000000ff1700720c */ /* 0x000fe20003f05270 */
[----:B------:R-:W-:-:S12]  /*1cc0*/  UISETP.LT.AND UP1, UPT, UR40, 0x1, UPT ;  /* 0x000000012800788c */ /* 0x000fd8000bf21270 */
[----:B------:R-:W-:-:S05]  /*1cd0*/  VOTEU.ANY UP0, P0 ;  /* 0x00000000003f7886 */ /* 0x000fca0000000100 */
[----:B------:R-:W-:-:S04]  /*1ce0*/  @UP0 USEL UR4, UR40, 0x1, UP1 ;  /* 0x0000000128040887 */ /* 0x000fc80008800000 */
[----:B------:R-:W-:-:S06]  /*1cf0*/  @UP0 UIADD3 UR4, UR39, UR40, -UR4 ;  /* 0x0000002827040290 */ /* 0x000fcc000fffe804 */
[----:B------:R-:W-:-:S04]  /*1d00*/  IMAD.U32 R0, RZ, RZ, UR4 ;  /* 0x00000004ff007e24 */ /* 0x000fc8000f8e00ff */
[----:B------:R-:W-:-:S05]  /*1d10*/  @P0 IMAD.SHL.U32 R0, R0, 0x8, RZ ;  /* 0x0000000800000824 */ /* 0x000fca00078e00ff */
[----:B------:R-:W-:-:S04]  /*1d20*/  @P0 LOP3.LUT R0, R0, 0x18, RZ, 0xc0, !PT ;  /* 0x0000001800000812 */ /* 0x000fc800078ec0ff */
[----:B------:R-:W-:-:S04]  /*1d30*/  @P0 IADD3 R3, R6, 0x20, R0 ;  /* 0x0000002006030810 */ /* 0x000fc80007ffe000 */
[----:B------:R-:W-:-:S04]  /*1d40*/  @P0 PRMT R3, R152, 0x654, R3 ;  /* 0x0000065498030816 */ /* 0x000fc80000000003 */
[----:B------:R3:W-:Y:S01]  /*1d50*/  @P0 SYNCS.ARRIVE.TRANS64.RED.A1T0 RZ, [R3+URZ], RZ ;  /* 0x000000ff03ff09a7 */ /* 0x0007e2000810043f */
[----:B------:R-:W-:-:S13]  /*1d60*/  ISETP.GT.U32.AND P0, PT, R19, 0x1, PT ;  /* 0x000000011300780c */ /* 0x000fda0003f04070 */
[----:B---3--:R-:W-:Y:S05]  /*1d70*/  @P0 BRA `(.L_x_30) ;  /* 0x0000000000040947 */ /* 0x008fea0003800000 */
[----:B------:R-:W-:Y:S01]  /*1d80*/  BPT.TRAP 0x1 ;  /* 0x000000040000795c */ /* 0x000fe20000300000 */
.L_x_30:
[----:B------:R-:W3:Y:S01]  /*1d90*/  LDC R9, c[0x0][0x288] ;  /* 0x0000a200ff097b82 */ /* 0x000ee20000000800 */
[--C-:B------:R-:W-:Y:S01]  /*1da0*/  SHF.R.U32.HI R0, RZ, 0x2, R18.reuse ;  /* 0x00000002ff007819 */ /* 0x100fe20000011612 */
[----:B------:R-:W-:Y:S01]  /*1db0*/  UIADD3 UR39, UR40, UR39, URZ ;  /* 0x0000002728277290 */ /* 0x000fe2000fffe03f */
[----:B01----:R-:W-:Y:S01]  /*1dc0*/  SHF.R.U32.HI R5, RZ, 0x7, R18 ;  /* 0x00000007ff057819 */ /* 0x003fe20000011612 */
[----:B------:R-:W-:Y:S01]  /*1dd0*/  ULDC UR8, c[0x0][0x284] ;  /* 0x0000a10000087ab9 */ /* 0x000fe20000000800 */
[----:B------:R-:W-:Y:S01]  /*1de0*/  LOP3.LUT R4, R18, 0x60, RZ, 0xc0, !PT ;  /* 0x0000006012047812 */ /* 0x000fe200078ec0ff */
[----:B------:R-:W-:Y:S01]  /*1df0*/  USHF.R.U32.HI UR4, URZ, 0x2, UR39 ;  /* 0x000000023f047899 */ /* 0x000fe20008011627 */
[----:B------:R-:W-:Y:S01]  /*1e00*/  LOP3.LUT R3, R0, 0x7, RZ, 0xc0, !PT ;  /* 0x0000000700037812 */ /* 0x000fe200078ec0ff */
[----:B------:R-:W-:Y:S01]  /*1e10*/  UISETP.GT.U32.AND UP1, UPT, UR39, 0x3, UPT ;  /* 0x000000032700788c */ /* 0x000fe2000bf24070 */
[----:B------:R-:W-:Y:S01]  /*1e20*/  LOP3.LUT R0, R5, 0x1, RZ, 0xc0, !PT ;  /* 0x0000000105007812 */ /* 0x000fe200078ec0ff */
[----:B------:R-:W-:Y:S01]  /*1e30*/  ULOP3.LUT UR4, UR4, 0x1, URZ, 0xc0, !UPT ;  /* 0x0000000104047892 */ /* 0x000fe2000f8ec03f */
[----:B------:R-:W-:Y:S01]  /*1e40*/  SHF.R.U32.HI R6, RZ, 0x1, R4 ;  /* 0x00000001ff067819 */ /* 0x000fe20000011604 */
[----:B------:R-:W-:Y:S01]  /*1e50*/  IMAD.SHL.U32 R4, R18, 0x2, RZ ;  /* 0x0000000212047824 */ /* 0x000fe200078e00ff */
[----:B------:R-:W-:Y:S01]  /*1e60*/  SHF.R.S32.HI R14, RZ, 0x1f, R22 ;  /* 0x0000001fff0e7819 */ /* 0x000fe20000011416 */
[----:B------:R-:W-:Y:S01]  /*1e70*/  IMAD.SHL.U32 R8, R0, 0x40, RZ ;  /* 0x0000004000087824 */ /* 0x000fe200078e00ff */
[--C-:B------:R-:W-:Y:S01]  /*1e80*/  IADD3 R5, RZ, -R6, -R3.reuse ;  /* 0x80000006ff057210 */ /* 0x100fe20007ffe803 */
[----:B------:R-:W-:Y:S01]  /*1e90*/  UISETP.NE.U32.AND UP0, UPT, UR4, 0x1, UPT ;  /* 0x000000010400788c */ /* 0x000fe2000bf05070 */
[----:B------:R-:W-:Y:S01]  /*1ea0*/  LOP3.LUT R4, R4, 0x6, RZ, 0xc0, !PT ;  /* 0x0000000604047812 */ /* 0x000fe200078ec0ff */
[----:B------:R-:W-:Y:S01]  /*1eb0*/  ULDC.64 UR6, c[0x0][0x5d0] ;  /* 0x0001740000067ab9 */ /* 0x000fe20000000a00 */
[----:B------:R-:W-:Y:S01]  /*1ec0*/  LOP3.LUT R3, R8, 0x40, R3, 0xe2, !PT ;  /* 0x0000004008037812 */ /* 0x000fe200078ee203 */
[----:B------:R-:W-:Y:S01]  /*1ed0*/  IMAD R7, R0, -0x40, R5 ;  /* 0xffffffc000077824 */ /* 0x000fe200078e0205 */
[----:B------:R-:W-:Y:S01]  /*1ee0*/  LOP3.LUT R0, R18, 0x3, RZ, 0xc0, !PT ;  /* 0x0000000312007812 */ /* 0x000fe200078ec0ff */
[----:B------:R-:W-:Y:S01]  /*1ef0*/  UISETP.LT.U32.AND UP1, UPT, UR40, 0x4, UP1 ;  /* 0x000000042800788c */ /* 0x000fe20008f21070 */
[----:B------:R-:W-:Y:S01]  /*1f00*/  PRMT R8, R4, 0x6540, R153 ;  /* 0x0000654004087816 */ /* 0x000fe20000000099 */
[----:B------:R-:W-:Y:S01]  /*1f10*/  IMAD.SHL.U32 R153, R153, 0x100, RZ ;  /* 0x0000010099997824 */ /* 0x000fe200078e00ff */
[----:B------:R-:W-:Y:S01]  /*1f20*/  UISETP.GT.U32.AND UP0, UPT, UR40, 0x3, !UP0 ;  /* 0x000000032800788c */ /* 0x000fe2000c704070 */
[----:B---3--:R-:W-:Y:S01]  /*1f30*/  IMAD R12, R0, -0x2, R9 ;  /* 0xfffffffe000c7824 */ /* 0x008fe200078e0209 */
[----:B------:R-:W-:Y:S01]  /*1f40*/  USEL UR5, URZ, 0x1, !UP1 ;  /* 0x000000013f057887 */ /* 0x000fe2000c800000 */
[----:B------:R-:W-:Y:S01]  /*1f50*/  IMAD.SHL.U32 R0, R154, 0x80, RZ ;  /* 0x000000809a007824 */ /* 0x000fe200078e00ff */
[----:B------:R-:W-:Y:S01]  /*1f60*/  ISETP.GE.AND P0, PT, R153, R9, PT ;  /* 0x000000099900720c */ /* 0x000fe20003f06270 */
[----:B------:R-:W-:Y:S01]  /*1f70*/  IMAD R5, R14, UR6, RZ ;  /* 0x000000060e057c24 */ /* 0x000fe2000f8e02ff */
[----:B------:R-:W-:Y:S01]  /*1f80*/  SHF.R.S32.HI R9, RZ, 0x1f, R8 ;  /* 0x0000001fff097819 */ /* 0x000fe20000011408 */
[----:B------:R-:W-:Y:S01]  /*1f90*/  USEL UR4, URZ, 0x1, !UP0 ;  /* 0x000000013f047887 */ /* 0x000fe2000c000000 */
[----:B------:R-:W-:Y:S01]  /*1fa0*/  ISETP.GE.OR P0, PT, R0, UR8, P0 ;  /* 0x0000000800007c0c */ /* 0x000fe20008706670 */
[----:B------:R-:W-:Y:S01]  /*1fb0*/  IMAD.WIDE R10, R154, 0x80, RZ ;  /* 0x000000809a0a7825 */ /* 0x000fe200078e02ff */
[----:B------:R-:W-:Y:S01]  /*1fc0*/  ULOP3.LUT UR39, UR39, 0x3, URZ, 0xc0, !UPT ;  /* 0x0000000327277892 */ /* 0x000fe2000f8ec03f */
[----:B------:R-:W-:Y:S01]  /*1fd0*/  IADD3 R162, -R0, UR8, R7 ;  /* 0x0000000800a27c10 */ /* 0x000fe2000fffe107 */
[----:B------:R-:W-:Y:S01]  /*1fe0*/  ULOP3.LUT UR38, UR4, UR38, UR5, 0x96, !UPT ;  /* 0x0000002604267292 */ /* 0x000fe2000f8e9605 */
[----:B------:R-:W-:Y:S01]  /*1ff0*/  IMAD R13, R22, UR7, R5 ;  /* 0x00000007160d7c24 */ /* 0x000fe2000f8e0205 */
[----:B------:R-:W-:Y:S01]  /*2000*/  LOP3.LUT R163, R10, R3, R6, 0xfe, !PT ;  /* 0x000000030aa37212 */ /* 0x000fe200078efe06 */
[----:B------:R-:W-:-:S04]  /*2010*/  IMAD.WIDE.U32 R4, R22, UR6, R8 ;  /* 0x0000000616047c25 */ /* 0x000fc8000f8e0008 */
[----:B------:R-:W-:Y:S02]  /*2020*/  IMAD.IADD R5, R5, 0x1, R13 ;  /* 0x0000000105057824 */ /* 0x000fe400078e020d */
[----:B------:R-:W-:Y:S02]  /*2030*/  IMAD.IADD R0, R12, 0x1, -R153 ;  /* 0x000000010c007824 */ /* 0x000fe400078e0a99 */
[----:B------:R-:W-:Y:S01]  /*2040*/  IMAD.MOV.U32 R154, RZ, RZ, -0x1 ;  /* 0xffffffffff9a7424 */ /* 0x000fe200078e00ff */
[----:B------:R-:W-:Y:S06]  /*2050*/  @P0 BRA `(.L_x_32) ;  /* 0x0000006000a00947 */ /* 0x000fec0003800000 */
[----:B------:R-:W0:Y:S01]  /*2060*/  LDC.64 R12, c[0x0][0x5c8] ;  /* 0x00017200ff0c7b82 */ /* 0x000e220000000a00 */
[----:B------:R-:W-:Y:S01]  /*2070*/  ULDC.64 UR4, c[0x0][0x5c0] ;  /* 0x0001700000047ab9 */ /* 0x000fe20000000a00 */
[----:B------:R-:W-:Y:S01]  /*2080*/  BSSY B0, `(.L_x_32) ;  /* 0x0000625000007945 */ /* 0x000fe20003800000 */
[-C--:B0-----:R-:W-:Y:S02]  /*2090*/  IMAD R6, R11, R12.reuse, RZ ;  /* 0x0000000c0b067224 */ /* 0x081fe400078e02ff */
[----:B------:R-:W-:-:S04]  /*20a0*/  IMAD.WIDE.U32 R4, R163, R12, R4 ;  /* 0x0000000ca3047225 */ /* 0x000fc800078e0004 */
[----:B------:R-:W-:Y:S01]  /*20b0*/  IMAD R3, R163, R13, R6 ;  /* 0x0000000da3037224 */ /* 0x000fe200078e0206 */
[----:B------:R-:W-:-:S03]  /*20c0*/  IADD3 R4, P0, R4, UR4, RZ ;  /* 0x0000000404047c10 */ /* 0x000fc6000ff1e0ff */
[----:B------:R-:W-:Y:S01]  /*20d0*/  IMAD.IADD R3, R5, 0x1, R3 ;  /* 0x0000000105037824 */ /* 0x000fe200078e0203 */
[----:B------:R-:W-:-:S04]  /*20e0*/  LEA R6, P1, R12, R4, 0x3 ;  /* 0x000000040c067211 */ /* 0x000fc800078218ff */
[----:B------:R-:W-:Y:S02]  /*20f0*/  IADD3.X R5, R3, UR5, RZ, P0, !PT ;  /* 0x0000000503057c10 */ /* 0x000fe400087fe4ff */
[----:B-----5:R-:W-:Y:S02]  /*2100*/  ISETP.NE.AND P0, PT, R156, RZ, PT ;  /* 0x000000ff9c00720c */ /* 0x020fe40003f05270 */
[----:B------:R-:W-:-:S11]  /*2110*/  LEA.HI.X R7, R12, R5, R13, 0x3, P1 ;  /* 0x000000050c077211 */ /* 0x000fd600008f1c0d */
[----:B------:R-:W-:Y:S05]  /*2120*/  @!P0 BRA `(.L_x_33) ;  /* 0x0000004800608947 */ /* 0x000fea0003800000 */
[----:B------:R-:W0:Y:S01]  /*2130*/  LDC.64 R158, c[0x0][0x5b0] ;  /* 0x00016c00ff9e7b82 */ /* 0x000e220000000a00 */
[----:B------:R-:W-:Y:S01]  /*2140*/  ULDC.64 UR4, c[0x0][0x5b8] ;  /* 0x00016e0000047ab9 */ /* 0x000fe20000000a00 */
[----:B------:R-:W-:Y:S01]  /*2150*/  ISETP.GE.AND P1, PT, R162, 0x1, PT ;  /* 0x00000001a200780c */ /* 0x000fe20003f26270 */
[----:B------:R-:W-:Y:S01]  /*2160*/  IMAD R3, R14, UR4, RZ ;  /* 0x000000040e037c24 */ /* 0x000fe2000f8e02ff */
[----:B------:R-:W-:Y:S01]  /*2170*/  BSSY B1, `(.L_x_34) ;  /* 0x000000e000017945 */ /* 0x000fe20003800000 */
[----:B------:R-:W-:Y:S01]  /*2180*/  IMAD.WIDE.U32 R20, R22, UR4, R8 ;  /* 0x0000000416147c25 */ /* 0x000fe2000f8e0008 */
[----:B------:R-:W-:Y:S02]  /*2190*/  ISETP.LT.OR P5, PT, R0, 0x1, !P1 ;  /* 0x000000010000780c */ /* 0x000fe40004fa1670 */
[----:B------:R-:W1:Y:S01]  /*21a0*/  LDC.64 R160, c[0x0][0x5a8] ;  /* 0x00016a00ffa07b82 */ /* 0x000e620000000a00 */
[----:B------:R-:W-:Y:S02]  /*21b0*/  IMAD R3, R22, UR5, R3 ;  /* 0x0000000516037c24 */ /* 0x000fe4000f8e0203 */
[----:B------:R-:W-:-:S02]  /*21c0*/  IMAD.MOV.U32 R14, RZ, RZ, R20 ;  /* 0x000000ffff0e7224 */ /* 0x000fc400078e0014 */
[----:B------:R-:W-:Y:S02]  /*21d0*/  IMAD.IADD R15, R21, 0x1, R3 ;  /* 0x00000001150f7824 */ /* 0x000fe400078e0203 */
[-C--:B0-----:R-:W-:Y:S02]  /*21e0*/  IMAD R10, R11, R158.reuse, RZ ;  /* 0x0000009e0b0a7224 */ /* 0x081fe400078e02ff */
[----:B------:R-:W-:-:S04]  /*21f0*/  IMAD.WIDE.U32 R8, R163, R158, R14 ;  /* 0x0000009ea3087225 */ /* 0x000fc800078e000e */
[----:B------:R-:W-:Y:S01]  /*2200*/  IMAD R13, R163, R159, R10 ;  /* 0x0000009fa30d7224 */ /* 0x000fe200078e020a */
[----:B-1----:R-:W-:-:S04]  /*2210*/  IADD3 R8, P0, R8, R160, RZ ;  /* 0x000000a008087210 */ /* 0x002fc80007f1e0ff */
[----:B------:R-:W-:Y:S01]  /*2220*/  IADD3.X R9, R161, R9, R13, P0, !PT ;  /* 0x00000009a1097210 */ /* 0x000fe200007fe40d */
[----:B------:R-:W-:Y:S08]  /*2230*/  @P5 BRA `(.L_x_35) ;  /* 0x0000000000045947 */ /* 0x000ff00003800000 */
[----:B--2---:R0:W5:Y:S02]  /*2240*/  LDG.E.U8 R157, desc[UR36][R8.64] ;  /* 0x00000024089d7981 */ /* 0x004164000c1e1100 */
.L_x_35:
[----:B------:R-:W-:Y:S05]  /*2250*/  BSYNC B1 ;  /* 0x0000000000017941 */ /* 0x000fea0003800000 */
.L_x_34:
[----:B-----5:R-:W-:Y:S01]  /*2260*/  LOP3.LUT R3, R157, 0xffff, RZ, 0xc0, !PT ;  /* 0x0000ffff9d037812 */ /* 0x020fe200078ec0ff */
[----:B------:R-:W-:Y:S01]  /*2270*/  IMAD.SHL.U32 R10, R158, 0x8, RZ ;  /* 0x000000089e0a7824 */ /* 0x000fe200078e00ff */
[----:B------:R-:W-:Y:S01]  /*2280*/  ISETP.LT.OR P2, PT, R0, 0x2, !P1 ;  /* 0x000000020000780c */ /* 0x000fe20004f41670 */
[----:B------:R-:W-:Y:S01]  /*2290*/  BSSY B1, `(.L_x_36) ;  /* 0x000000e000017945 */ /* 0x000fe20003800000 */
[----:B------:R-:W-:Y:S02]  /*22a0*/  PRMT R3, R3, 0x8880, RZ ;  /* 0x0000888003037816 */ /* 0x000fe400000000ff */
[----:B------:R-:W-:Y:S02]  /*22b0*/  SHF.L.U64.HI R11, R158, 0x3, R159 ;  /* 0x000000039e0b7819 */ /* 0x000fe4000001029f */
[----:B------:R-:W-:Y:S01]  /*22c0*/  ISETP.GE.AND P0, PT, R162, 0x9, PT ;  /* 0x00000009a200780c */ /* 0x000fe20003f06270 */
[----:B------:R-:W-:Y:S02]  /*22d0*/  IMAD R12, R3, R156, RZ ;  /* 0x0000009c030c7224 */ /* 0x000fe400078e02ff */
[----:B------:R-:W-:-:S04]  /*22e0*/  IMAD.WIDE.U32 R10, R163, R158, R10 ;  /* 0x0000009ea30a7225 */ /* 0x000fc800078e000a */
[----:B------:R-:W-:Y:S01]  /*22f0*/  @!P5 IMAD R3, R24, R155, R12 ;  /* 0x0000009b1803d224 */ /* 0x000fe200078e020c */
[----:B------:R-:W-:Y:S01]  /*2300*/  IADD3 R10, P3, P4, R20, R160, R10 ;  /* 0x000000a0140a7210 */ /* 0x000fe20007c7e00a */
[----:B------:R-:W-:-:S03]  /*2310*/  IMAD.IADD R13, R13, 0x1, R11 ;  /* 0x000000010d0d7824 */ /* 0x000fc600078e020b */
[----:B------:R1:W-:Y:S01]  /*2320*/  @!P5 STG.E.U8 desc[UR36][R4.64], R3 ;  /* 0x000000030400d986 */ /* 0x0003e2000c101124 */
[----:B------:R-:W-:Y:S08]  /*2330*/  @P2 BRA `(.L_x_37) ;  /* 0x00000000000c2947 */ /* 0x000ff00003800000 */
[----:B--2---:R-:W1:Y:S02]  /*2340*/  LDG.E.U8 R157, desc[UR36][R8.64+0x1] ;  /* 0x00000124089d7981 */ /* 0x004e64000c1e1100 */
[----:B-1----:R-:W-:-:S05]  /*2350*/  PRMT R3, R157, 0x8880, RZ ;  /* 0x000088809d037816 */ /* 0x002fca00000000ff */
[----:B------:R-:W-:-:S07]  /*2360*/  IMAD R12, R3, R156, RZ ;  /* 0x0000009c030c7224 */ /* 0x000fce00078e02ff */
.L_x_37:
[----:B------:R-:W-:Y:S05]  /*2370*/  BSYNC B1 ;  /* 0x0000000000017941 */ /* 0x000fea0003800000 */
.L_x_36:
[C---:B------:R-:W-:Y:S01]  /*2380*/  ISETP.LT.OR P5, PT, R0.reuse, 0x1, !P0 ;  /* 0x000000010000780c */ /* 0x040fe200047a1670 */
[----:B------:R-:W-:Y:S01]  /*2390*/  @!P2 IMAD R25, R25, R155, R12 ;  /* 0x0000009b1919a224 */ /* 0x000fe200078e020c */
[----:B------:R-:W-:Y:S01]  /*23a0*/  BSSY B1, `(.L_x_38) ;  /* 0x000000a000017945 */ /* 0x000fe20003800000 */
[----:B------:R-:W-:Y:S02]  /*23b0*/  IADD3.X R11, R15, R161, R13, P3, P4 ;  /* 0x000000a10f0b7210 */ /* 0x000fe40001fe840d */
[C---:B------:R-:W-:Y:S01]  /*23c0*/  ISETP.LT.OR P3, PT, R0.reuse, 0x2, !P0 ;  /* 0x000000020000780c */ /* 0x040fe20004761670 */
[----:B------:R3:W-:Y:S01]  /*23d0*/  @!P2 STG.E.U8 desc[UR36][R4.64+0x1], R25 ;  /* 0x000001190400a986 */ /* 0x0007e2000c101124 */
[C---:B------:R-:W-:Y:S02]  /*23e0*/  ISETP.LT.OR P4, PT, R0.reuse, 0x9, !P1 ;  /* 0x000000090000780c */ /* 0x040fe40004f81670 */
[----:B------:R-:W-:-:S04]  /*23f0*/  ISETP.LT.OR P2, PT, R0, 0xa, !P1 ;  /* 0x0000000a0000780c */ /* 0x000fc80004f41670 */
[----:B------:R-:W-:Y:S09]  /*2400*/  @P5 BRA `(.L_x_39) ;  /* 0x00000000000c5947 */ /* 0x000ff20003800000 */
[----:B--2---:R-:W1:Y:S02]  /*2410*/  LDG.E.U8 R157, desc[UR36][R10.64] ;  /* 0x000000240a9d7981 */ /* 0x004e64000c1e1100 */
[----:B-1----:R-:W-:-:S05]  /*2420*/  PRMT R3, R157, 0x8880, RZ ;  /* 0x000088809d037816 */ /* 0x002fca00000000ff */
[----:B------:R-:W-:-:S07]  /*2430*/  IMAD R12, R3, R156, RZ ;  /* 0x0000009c030c7224 */ /* 0x000fce00078e02ff */
.L_x_39:
[----:B------:R-:W-:Y:S05]  /*2440*/  BSYNC B1 ;  /* 0x0000000000017941 */ /* 0x000fea0003800000 */
.L_x_38:
[----:B-1----:R-:W-:Y:S01]  /*2450*/  @!P5 IMAD R3, R26, R155, R12 ;  /* 0x0000009b1a03d224 */ /* 0x002fe200078e020c */
[----:B------:R-:W-:Y:S04]  /*2460*/  BSSY B1, `(.L_x_40) ;  /* 0x0000006000017945 */ /* 0x000fe80003800000 */
[----:B------:R1:W-:Y:S01]  /*2470*/  @!P5 STG.E.U8 desc[UR36][R6.64], R3 ;  /* 0x000000030600d986 */ /* 0x0003e2000c101124 */
[----:B------:R-:W-:Y:S05]  /*2480*/  @P3 BRA `(.L_x_41) ;  /* 0x00000000000c3947 */ /* 0x000fea0003800000 */
[----:B--2---:R-:W1:Y:S02]  /*2490*/  LDG.E.U8 R157, desc[UR36][R10.64+0x1] ;  /* 0x000001240a9d7981 */ /* 0x004e64000c1e1100 */
[----:B-1----:R-:W-:-:S05]  /*24a0*/  PRMT R3, R157, 0x8880, RZ ;  /* 0x000088809d037816 */ /* 0x002fca00000000ff */
[----:B------:R-:W-:-:S07]  /*24b0*/  IMAD R12, R3, R156, RZ ;  /* 0x0000009c030c7224 */ /* 0x000fce00078e02ff */
.L_x_41:
[----:B------:R-:W-:Y:S05]  /*24c0*/  BSYNC B1 ;  /* 0x0000000000017941 */ /* 0x000fea0003800000 */
.L_x_40:
[----:B------:R-:W-:Y:S01]  /*24d0*/  @!P3 IMAD R27, R27, R155, R12 ;  /* 0x0000009b1b1bb224 */ /* 0x000fe200078e020c */
[----:B------:R-:W-:Y:S04]  /*24e0*/  BSSY B1, `(.L_x_42) ;  /* 0x0000006000017945 */ /* 0x000fe80003800000 */
[----:B------:R4:W-:Y:S01]  /*24f0*/  @!P3 STG.E.U8 desc[UR36][R6.64+0x1], R27 ;  /* 0x0000011b0600b986 */ /* 0x0009e2000c101124 */
[----:B------:R-:W-:Y:S05]  /*2500*/  @P4 BRA `(.L_x_43) ;  /* 0x00000000000c4947 */ /* 0x000fea0003800000 */
[----:B--2---:R-:W1:Y:S02]  /*2510*/  LDG.E.U8 R157, desc[UR36][R8.64+0x8] ;  /* 0x00000824089d7981 */ /* 0x004e64000c1e1100 */
[----:B-1----:R-:W-:-:S05]  /*2520*/  PRMT R3, R157, 0x8880, RZ ;  /* 0x000088809d037816 */ /* 0x002fca00000000ff */
[----:B------:R-:W-:-:S07]  /*2530*/  IMAD R12, R3, R156, RZ ;  /* 0x0000009c030c7224 */ /* 0x000fce00078e02ff */
.L_x_43:
[----:B------:R-:W-:Y:S05]  /*2540*/  BSYNC B1 ;  /* 0x0000000000017941 */ /* 0x000fea0003800000 */
.L_x_42:
[----:B-1----:R-:W-:Y:S01]  /*2550*/  @!P4 IMAD R3, R28, R155, R12 ;  /* 0x0000009b1c03c224 */ /* 0x002fe200078e020c */
[----:B------:R-:W-:Y:S04]  /*2560*/  BSSY B1, `(.L_x_44) ;  /* 0x0000006000017945 */ /* 0x000fe80003800000 */
[----:B------:R1:W-:Y:S01]  /*2570*/  @!P4 STG.E.U8 desc[UR36][R4.64+0x8], R3 ;  /* 0x000008030400c986 */ /* 0x0003e2000c101124 */
[----:B------:R-:W-:Y:S05]  /*2580*/  @P2 BRA `(.L_x_45) ;  /* 0x00000000000c2947 */ /* 0x000fea0003800000 */
[----:B--2---:R-:W1:Y:S02]  /*2590*/  LDG.E.U8 R157, desc[UR36][R8.64+0x9] ;  /* 0x00000924089d7981 */ /* 0x004e64000c1e1100 */
[----:B-1----:R-:W-:-:S05]  /*25a0*/  PRMT R3, R157, 0x8880, RZ ;  /* 0x000088809d037816 */ /* 0x002fca00000000ff */
[----:B------:R-:W-:-:S07]  /*25b0*/  IMAD R12, R3, R156, RZ ;  /* 0x0000009c030c7224 */ /* 0x000fce00078e02ff */
.L_x_45:
[----:B------:R-:W-:Y:S05]  /*25c0*/  BSYNC B1 ;  /* 0x0000000000017941 */ /* 0x000fea0003800000 */
.L_x_44:
[C---:B------:R-:W-:Y:S01]  /*25d0*/  ISETP.LT.OR P4, PT, R0.reuse, 0x9, !P0 ;  /* 0x000000090000780c */ /* 0x040fe20004781670 */
[----:B------:R-:W-:Y:S01]  /*25e0*/  @!P2 IMAD R29, R29, R155, R12 ;  /* 0x0000009b1d1da224 */ /* 0x000fe200078e020c */
[----:B------:R-:W-:Y:S01]  /*25f0*/  BSSY B1, `(.L_x_46) ;  /* 0x0000009000017945 */ /* 0x000fe20003800000 */
[C---:B------:R-:W-:Y:S02]  /*2600*/  ISETP.LT.OR P3, PT, R0.reuse, 0xa, !P0 ;  /* 0x0000000a0000780c */ /* 0x040fe40004761670 */
[C---:B------:R-:W-:Y:S01]  /*2610*/  ISETP.LT.OR P5, PT, R0.reuse, 0x11, !P1 ;  /* 0x000000110000780c */ /* 0x040fe20004fa1670 */
[----:B------:R0:W-:Y:S01]  /*2620*/  @!P2 STG.E.U8 desc[UR36][R4.64+0x9], R29 ;  /* 0x0000091d0400a986 */ /* 0x0001e2000c101124 */
[----:B------:R-:W-:-:S06]  /*2630*/  ISETP.LT.OR P2, PT, R0, 0x12, !P1 ;  /* 0x000000120000780c */ /* 0x000fcc0004f41670 */
[----:B------:R-:W-:Y:S07]  /*2640*/  @P4 BRA `(.L_x_47) ;  /* 0x00000000000c4947 */ /* 0x000fee0003800000 */
[----:B--2---:R-:W1:Y:S02]  /*2650*/  LDG.E.U8 R157, desc[UR36][R10.64+0x8] ;  /* 0x000008240a9d7981 */ /* 0x004e64000c1e1100 */
[----:B-1----:R-:W-:-:S05]  /*2660*/  PRMT R3, R157, 0x8880, RZ ;  /* 0x000088809d037816 */ /* 0x002fca00000000ff */
[----:B------:R-:W-:-:S07]  /*2670*/  IMAD R12, R3, R156, RZ ;  /* 0x0000009c030c7224 */ /* 0x000fce00078e02ff */
.L_x_47:
[----:B------:R-:W-:Y:S05]  /*2680*/  BSYNC B1 ;  /* 0x0000000000017941 */ /* 0x000fea0003800000 */
.L_x_46:
[----:B-1----:R-:W-:Y:S01]  /*2690*/  @!P4 IMAD R3, R30, R155, R12 ;  /* 0x0000009b1e03c224 */ /* 0x002fe200078e020c */
[----:B------:R-:W-:Y:S04]  /*26a0*/  BSSY B1, `(.L_x_48) ;  /* 0x0000006000017945 */ /* 0x000fe80003800000 */
[----:B------:R1:W-:Y:S01]  /*26b0*/  @!P4 STG.E.U8 desc[UR36][R6.64+0x8], R3 ;  /* 0x000008030600c986 */ /* 0x0003e2000c101124 */
[----:B------:R-:W-:Y:S05]  /*26c0*/  @P3 BRA `(.L_x_49) ;  /* 0x00000000000c3947 */ /* 0x000fea0003800000 */
[----:B--2---:R-:W1:Y:S02]  /*26d0*/  LDG.E.U8 R157, desc[UR36][R10.64+0x9] ;  /* 0x000009240a9d7981 */ /* 0x004e64000c1e1100 */
[----:B-1----:R-:W-:-:S05]  /*26e0*/  PRMT R3, R157, 0x8880, RZ ;  /* 0x000088809d037816 */ /* 0x002fca00000000ff */
[----:B------:R-:W-:-:S07]  /*26f0*/  IMAD R12, R3, R156, RZ ;  /* 0x0000009c030c7224 */ /* 0x000fce00078e02ff */
.L_x_49:
[----:B------:R-:W-:Y:S05]  /*2700*/  BSYNC B1 ;  /* 0x0000000000017941 */ /* 0x000fea0003800000 */
.L_x_48:
[----:B------:R-:W-:Y:S01]  /*2710*/  @!P3 IMAD R31, R31, R155, R12 ;  /* 0x0000009b1f1fb224 */ /* 0x000fe200078e020c */
[----:B------:R-:W-:Y:S04]  /*2720*/  BSSY B1, `(.L_x_50) ;  /* 0x0000006000017945 */ /* 0x000fe80003800000 */
[----:B------:R0:W-:Y:S01]  /*2730*/  @!P3 STG.E.U8 desc[UR36][R6.64+0x9], R31 ;  /* 0x0000091f0600b986 */ /* 0x0001e2000c101124 */
[----:B------:R-:W-:Y:S05]  /*2740*/  @P5 BRA `(.L_x_51) ;  /* 0x00000000000c5947 */ /* 0x000fea0003800000 */
[----:B--2---:R-:W1:Y:S02]  /*2750*/  LDG.E.U8 R157, desc[UR36][R8.64+0x10] ;  /* 0x00001024089d7981 */ /* 0x004e64000c1e1100 */
[----:B-1----:R-:W-:-:S05]  /*2760*/  PRMT R3, R157, 0x8880, RZ ;  /* 0x000088809d037816 */ /* 0x002fca00000000ff */
[----:B------:R-:W-:-:S07]  /*2770*/  IMAD R12, R3, R156, RZ ;  /* 0x0000009c030c7224 */ /* 0x000fce00078e02ff */
.L_x_51:
[----:B------:R-:W-:Y:S05]  /*2780*/  BSYNC B1 ;  /* 0x0000000000017941 */ /* 0x000fea0003800000 */
.L_x_50:
[----:B-1----:R-:W-:Y:S01]  /*2790*/  @!P5 IMAD R3, R32, R155, R12 ;  /* 0x0000009b2003d224 */ /* 0x002fe200078e020c */
[----:B------:R-:W-:Y:S04]  /*27a0*/  BSSY B1, `(.L_x_52) ;  /* 0x0000006000017945 */ /* 0x000fe80003800000 */
[----:B------:R1:W-:Y:S01]  /*27b0*/  @!P5 STG.E.U8 desc[UR36][R4.64+0x10], R3 ;  /* 0x000010030400d986 */ /* 0x0003e2000c101124 */
[----:B------:R-:W-:Y:S05]  /*27c0*/  @P2 BRA `(.L_x_53) ;  /* 0x00000000000c2947 */ /* 0x000fea0003800000 */
[----:B--2---:R-:W1:Y:S02]  /*27d0*/  LDG.E.U8 R157, desc[UR36][R8.64+0x11] ;  /* 0x00001124089d7981 */ /* 0x004e64000c1e1100 */
[----:B-1----:R-:W-:-:S05]  /*27e0*/  PRMT R3, R157, 0x8880, RZ ;  /* 0x000088809d037816 */ /* 0x002fca00000000ff */
[----:B------:R-:W-:-:S07]  /*27f0*/  IMAD R12, R3, R156, RZ ;  /* 0x0000009c030c7224 */ /* 0x000fce00078e02ff */
.L_x_53:
[----:B------:R-:W-:Y:S05]  /*2800*/  BSYNC B1 ;  /* 0x0000000000017941 */ /* 0x000fea0003800000 */
.L_x_52:
        /* <DEDUP_REMOVED lines=11> */
.L_x_55:
[----:B------:R-:W-:Y:S05]  /*28c0*/  BSYNC B1 ;  /* 0x0000000000017941 */ /* 0x000fea0003800000 */
.L_x_54:
[----:B-1----:R-:W-:Y:S01]  /*28d0*/  @!P4 IMAD R3, R34, R155, R12 ;  /* 0x0000009b2203c224 */ /* 0x002fe200078e020c */
[----:B------:R-:W-:Y:S04]  /*28e0*/  BSSY B1, `(.L_x_56) ;  /* 0x0000006000017945 */ /* 0x000fe80003800000 */
[----:B------:R1:W-:Y:S01]  /*28f0*/  @!P4 STG.E.U8 desc[UR36][R6.64+0x10], R3 ;  /* 0x000010030600c986 */ /* 0x0003e2000c101124 */
[----:B------:R-:W-:Y:S05]  /*2900*/  @P3 BRA `(.L_x_57) ;  /* 0x00000000000c3947 */ /* 0x000fea0003800000 */
[----:B--2---:R-:W1:Y:S02]  /*2910*/  LDG.E.U8 R157, desc[UR36][R10.64+0x11] ;  /* 0x000011240a9d7981 */ /* 0x004e64000c1e1100 */
[----:B-1----:R-:W-:-:S05]  /*2920*/  PRMT R3, R157, 0x8880, RZ ;  /* 0x000088809d037816 */ /* 0x002fca00000000ff */
[----:B------:R-:W-:-:S07]  /*2930*/  IMAD R12, R3, R156, RZ ;  /* 0x0000009c030c7224 */ /* 0x000fce00078e02ff */
.L_x_57:
[----:B------:R-:W-:Y:S05]  /*2940*/  BSYNC B1 ;  /* 0x0000000000017941 */ /* 0x000fea0003800000 */
.L_x_56:
[----:B------:R-:W-:Y:S01]  /*2950*/  @!P3 IMAD R35, R35, R155, R12 ;  /* 0x0000009b2323b224 */ /* 0x000fe200078e020c */
[----:B------:R-:W-:Y:S04]  /*2960*/  BSSY B1, `(.L_x_58) ;  /* 0x0000006000017945 */ /* 0x000fe80003800000 */
[----:B------:R0:W-:Y:S01]  /*2970*/  @!P3 STG.E.U8 desc[UR36][R6.64+0x11], R35 ;  /* 0x000011230600b986 */ /* 0x0001e2000c101124 */
[----:B------:R-:W-:Y:S05]  /*2980*/  @P5 BRA `(.L_x_59) ;  /* 0x00000000000c5947 */ /* 0x000fea0003800000 */
[----:B--2---:R-:W1:Y:S02]  /*2990*/  LDG.E.U8 R157, desc[UR36][R8.64+0x18] ;  /* 0x00001824089d7981 */ /* 0x004e64000c1e1100 */
[----:B-1----:R-:W-:-:S05]  /*29a0*/  PRMT R3, R157, 0x8880, RZ ;  /* 0x000088809d037816 */ /* 0x002fca00000000ff */
[----:B------:R-:W-:-:S07]  /*29b0*/  IMAD R12, R3, R156, RZ ;  /* 0x0000009c030c7224 */ /* 0x000fce00078e02ff */
.L_x_59:
[----:B------:R-:W-:Y:S05]  /*29c0*/  BSYNC B1 ;  /* 0x0000000000017941 */ /* 0x000fea0003800000 */
.L_x_58:
[----:B-1----:R-:W-:Y:S01]  /*29d0*/  @!P5 IMAD R3, R36, R155, R12 ;  /* 0x0000009b2403d224 */ /* 0x002fe200078e020c */
[----:B------:R-:W-:Y:S04]  /*29e0*/  BSSY B1, `(.L_x_60) ;  /* 0x0000006000017945 */ /* 0x000fe80003800000 */
[----:B------:R1:W-:Y:S01]  /*29f0*/  @!P5 STG.E.U8 desc[UR36][R4.64+0x18], R3 ;  /* 0x000018030400d986 */ /* 0x0003e2000c101124 */
[----:B------:R-:W-:Y:S05]  /*2a00*/  @P2 BRA `(.L_x_61) ;  /* 0x00000000000c2947 */ /* 0x000fea0003800000 */
[----:B--2---:R-:W1:Y:S02]  /*2a10*/  LDG.E.U8 R157, desc[UR36][R8.64+0x19] ;  /* 0x00001924089d7981 */ /* 0x004e64000c1e1100 */
[----:B-1----:R-:W-:-:S05]  /*2a20*/  PRMT R3, R157, 0x8880, RZ ;  /* 0x000088809d037816 */ /* 0x002fca00000000ff */
[----:B------:R-:W-:-:S07]  /*2a30*/  IMAD R12, R3, R156, RZ ;  /* 0x0000009c030c7224 */ /* 0x000fce00078e02ff */
.L_x_61:
[----:B------:R-:W-:Y:S05]  /*2a40*/  BSYNC B1 ;  /* 0x0000000000017941 */ /* 0x000fea0003800000 */
.L_x_60:
        /* <DEDUP_REMOVED lines=11> */
.L_x_63:
[----:B------:R-:W-:Y:S05]  /*2b00*/  BSYNC B1 ;  /* 0x0000000000017941 */ /* 0x000fea0003800000 */
.L_x_62:
[----:B-1----:R-:W-:Y:S01]  /*2b10*/  @!P4 IMAD R3, R38, R155, R12 ;  /* 0x0000009b2603c224 */ /* 0x002fe200078e020c */
[----:B------:R-:W-:Y:S04]  /*2b20*/  BSSY B1, `(.L_x_64) ;  /* 0x0000006000017945 */ /* 0x000fe80003800000 */
[----:B------:R1:W-:Y:S01]  /*2b30*/  @!P4 STG.E.U8 desc[UR36][R6.64+0x18], R3 ;  /* 0x000018030600c986 */ /* 0x0003e2000c101124 */
[----:B------:R-:W-:Y:S05]  /*2b40*/  @P3 BRA `(.L_x_65) ;  /* 0x00000000000c3947 */ /* 0x000fea0003800000 */
[----:B--2---:R-:W1:Y:S02]  /*2b50*/  LDG.E.U8 R157, desc[UR36][R10.64+0x19] ;  /* 0x000019240a9d7981 */ /* 0x004e64000c1e1100 */
[----:B-1----:R-:W-:-:S05]  /*2b60*/  PRMT R3, R157, 0x8880, RZ ;  /* 0x000088809d037816 */ /* 0x002fca00000000ff */
[----:B------:R-:W-:-:S07]  /*2b70*/  IMAD R12, R3, R156, RZ ;  /* 0x0000009c030c7224 */ /* 0x000fce00078e02ff */
.L_x_65:
[----:B------:R-:W-:Y:S05]  /*2b80*/  BSYNC B1 ;  /* 0x0000000000017941 */ /* 0x000fea0003800000 */
.L_x_64:
[----:B------:R-:W-:Y:S01]  /*2b90*/  @!P3 IMAD R39, R39, R155, R12 ;  /* 0x0000009b2727b224 */ /* 0x000fe200078e020c */
[----:B------:R-:W-:Y:S04]  /*2ba0*/  BSSY B1, `(.L_x_66) ;  /* 0x0000006000017945 */ /* 0x000fe80003800000 */
[----:B------:R0:W-:Y:S01]  /*2bb0*/  @!P3 STG.E.U8 desc[UR36][R6.64+0x19], R39 ;  /* 0x000019270600b986 */ /* 0x0001e2000c101124 */
[----:B------:R-:W-:Y:S05]  /*2bc0*/  @P5 BRA `(.L_x_67) ;  /* 0x00000000000c5947 */ /* 0x000fea0003800000 */
[----:B--2---:R-:W1:Y:S02]  /*2bd0*/  LDG.E.U8 R157, desc[UR36][R8.64+0x20] ;  /* 0x00002024089d7981 */ /* 0x004e64000c1e1100 */
[----:B-1----:R-:W-:-:S05]  /*2be0*/  PRMT R3, R157, 0x8880, RZ ;  /* 0x000088809d037816 */ /* 0x002fca00000000ff */
[----:B------:R-:W-:-:S07]  /*2bf0*/  IMAD R12, R3, R156, RZ ;  /* 0x0000009c030c7224 */ /* 0x000fce00078e02ff */
.L_x_67:
[----:B------:R-:W-:Y:S05]  /*2c00*/  BSYNC B1 ;  /* 0x0000000000017941 */ /* 0x000fea0003800000 */
.L_x_66:
[----:B-1----:R-:W-:Y:S01]  /*2c10*/  @!P5 IMAD R3, R40, R155, R12 ;  /* 0x0000009b2803d224 */ /* 0x002fe200078e020c */
[----:B------:R-:W-:Y:S04]  /*2c20*/  BSSY B1, `(.L_x_68) ;  /* 0x0000006000017945 */ /* 0x000fe80003800000 */
[----:B------:R1:W-:Y:S01]  /*2c30*/  @!P5 STG.E.U8 desc[UR36][R4.64+0x20], R3 ;  /* 0x000020030400d986 */ /* 0x0003e2000c101124 */
[----:B------:R-:W-:Y:S05]  /*2c40*/  @P2 BRA `(.L_x_69) ;  /* 0x00000000000c2947 */ /* 0x000fea0003800000 */
[----:B--2---:R-:W1:Y:S02]  /*2c50*/  LDG.E.U8 R157, desc[UR36][R8.64+0x21] ;  /* 0x00002124089d7981 */ /* 0x004e64000c1e1100 */
[----:B-1----:R-:W-:-:S05]  /*2c60*/  PRMT R3, R157, 0x8880, RZ ;  /* 0x000088809d037816 */ /* 0x002fca00000000ff */
[----:B------:R-:W-:-:S07]  /*2c70*/  IMAD R12, R3, R156, RZ ;  /* 0x0000009c030c7224 */ /* 0x000fce00078e02ff */
.L_x_69:
[----:B------:R-:W-:Y:S05]  /*2c80*/  BSYNC B1 ;  /* 0x0000000000017941 */ /* 0x000fea0003800000 */
.L_x_68:
        /* <DEDUP_REMOVED lines=11> */
.L_x_71:
[----:B------:R-:W-:Y:S05]  /*2d40*/  BSYNC B1 ;  /* 0x0000000000017941 */ /* 0x000fea0003800000 */
.L_x_70:
[----:B-1----:R-:W-:Y:S01]  /*2d50*/  @!P4 IMAD R3, R42, R155, R12 ;  /* 0x0000009b2a03c224 */ /* 0x002fe200078e020c */
[----:B------:R-:W-:Y:S04]  /*2d60*/  BSSY B1, `(.L_x_72) ;  /* 0x0000006000017945 */ /* 0x000fe80003800000 */
[----:B------:R1:W-:Y:S01]  /*2d70*/  @!P4 STG.E.U8 desc[UR36][R6.64+0x20], R3 ;  /* 0x000020030600c986 */ /* 0x0003e2000c101124 */
[----:B------:R-:W-:Y:S05]  /*2d80*/  @P3 BRA `(.L_x_73) ;  /* 0x00000000000c3947 */ /* 0x000fea0003800000 */
[----:B--2---:R-:W1:Y:S02]  /*2d90*/  LDG.E.U8 R157, desc[UR36][R10.64+0x21] ;  /* 0x000021240a9d7981 */ /* 0x004e64000c1e1100 */
[----:B-1----:R-:W-:-:S05]  /*2da0*/  PRMT R3, R157, 0x8880, RZ ;  /* 0x000088809d037816 */ /* 0x002fca00000000ff */
[----:B------:R-:W-:-:S07]  /*2db0*/  IMAD R12, R3, R156, RZ ;  /* 0x0000009c030c7224 */ /* 0x000fce00078e02ff */
.L_x_73:
[----:B------:R-:W-:Y:S05]  /*2dc0*/  BSYNC B1 ;  /* 0x0000000000017941 */ /* 0x000fea0003800000 */
.L_x_72:
[----:B------:R-:W-:Y:S01]  /*2dd0*/  @!P3 IMAD R43, R43, R155, R12 ;  /* 0x0000009b2b2bb224 */ /* 0x000fe200078e020c */
[----:B------:R-:W-:Y:S04]  /*2de0*/  BSSY B1, `(.L_x_74) ;  /* 0x0000006000017945 */ /* 0x000fe80003800000 */
[----:B------:R0:W-:Y:S01]  /*2df0*/  @!P3 STG.E.U8 desc[UR36][R6.64+0x21], R43 ;  /* 0x0000212b0600b986 */ /* 0x0001e2000c101124 */
[----:B------:R-:W-:Y:S05]  /*2e00*/  @P5 BRA `(.L_x_75) ;  /* 0x00000000000c5947 */ /* 0x000fea0003800000 */
[----:B--2---:R-:W1:Y:S02]  /*2e10*/  LDG.E.U8 R157, desc[UR36][R8.64+0x28] ;  /* 0x00002824089d7981 */ /* 0x004e64000c1e1100 */
[----:B-1----:R-:W-:-:S05]  /*2e20*/  PRMT R3, R157, 0x8880, RZ ;  /* 0x000088809d037816 */ /* 0x002fca00000000ff */
[----:B------:R-:W-:-:S07]  /*2e30*/  IMAD R12, R3, R156, RZ ;  /* 0x0000009c030c7224 */ /* 0x000fce00078e02ff */
.L_x_75:
[----:B------:R-:W-:Y:S05]  /*2e40*/  BSYNC B1 ;  /* 0x0000000000017941 */ /* 0x000fea0003800000 */
.L_x_74:
[----:B-1----:R-:W-:Y:S01]  /*2e50*/  @!P5 IMAD R3, R44, R155, R12 ;  /* 0x0000009b2c03d224 */ /* 0x002fe200078e020c */
[----:B------:R-:W-:Y:S04]  /*2e60*/  BSSY B1, `(.L_x_76) ;  /* 0x0000006000017945 */ /* 0x000fe80003800000 */
[----:B------:R1:W-:Y:S01]  /*2e70*/  @!P5 STG.E.U8 desc[UR36][R4.64+0x28], R3 ;  /* 0x000028030400d986 */ /* 0x0003e2000c101124 */
[----:B------:R-:W-:Y:S05]  /*2e80*/  @P2 BRA `(.L_x_77) ;  /* 0x00000000000c2947 */ /* 0x000fea0003800000 */
[----:B--2---:R-:W1:Y:S02]  /*2e90*/  LDG.E.U8 R157, desc[UR36][R8.64+0x29] ;  /* 0x00002924089d7981 */ /* 0x004e64000c1e1100 */
[----:B-1----:R-:W-:-:S05]  /*2ea0*/  PRMT R3, R157, 0x8880, RZ ;  /* 0x000088809d037816 */ /* 0x002fca00000000ff */
[----:B------:R-:W-:-:S07]  /*2eb0*/  IMAD R12, R3, R156, RZ ;  /* 0x0000009c030c7224 */ /* 0x000fce00078e02ff */
.L_x_77:
[----:B------:R-:W-:Y:S05]  /*2ec0*/  BSYNC B1 ;  /* 0x0000000000017941 */ /* 0x000fea0003800000 */
.L_x_76:
        /* <DEDUP_REMOVED lines=11> */
.L_x_79:
[----:B------:R-:W-:Y:S05]  /*2f80*/  BSYNC B1 ;  /* 0x0000000000017941 */ /* 0x000fea0003800000 */
.L_x_78:
[----:B-1----:R-:W-:Y:S01]  /*2f90*/  @!P4 IMAD R3, R46, R155, R12 ;  /* 0x0000009b2e03c224 */ /* 0x002fe200078e020c */
[----:B------:R-:W-:Y:S04]  /*2fa0*/  BSSY B1, `(.L_x_80) ;  /* 0x0000006000017945 */ /* 0x000fe80003800000 */
[----:B------:R1:W-:Y:S01]  /*2fb0*/  @!P4 STG.E.U8 desc[UR36][R6.64+0x28], R3 ;  /* 0x000028030600c986 */ /* 0x0003e2000c101124 */
[----:B------:R-:W-:Y:S05]  /*2fc0*/  @P3 BRA `(.L_x_81) ;  /* 0x00000000000c3947 */ /* 0x000fea0003800000 */
[----:B--2---:R-:W1:Y:S02]  /*2fd0*/  LDG.E.U8 R157, desc[UR36][R10.64+0x29] ;  /* 0x000029240a9d7981 */ /* 0x004e64000c1e1100 */
[----:B-1----:R-:W-:-:S05]  /*2fe0*/  PRMT R3, R157, 0x8880, RZ ;  /* 0x000088809d037816 */ /* 0x002fca00000000ff */
[----:B------:R-:W-:-:S07]  /*2ff0*/  IMAD R12, R3, R156, RZ ;  /* 0x0000009c030c7224 */ /* 0x000fce00078e02ff */
.L_x_81:
[----:B------:R-:W-:Y:S05]  /*3000*/  BSYNC B1 ;  /* 0x0000000000017941 */ /* 0x000fea0003800000 */
.L_x_80:
[----:B------:R-:W-:Y:S01]  /*3010*/  @!P3 IMAD R47, R47, R155, R12 ;  /* 0x0000009b2f2fb224 */ /* 0x000fe200078e020c */
[----:B------:R-:W-:Y:S04]  /*3020*/  BSSY B1, `(.L_x_82) ;  /* 0x0000006000017945 */ /* 0x000fe80003800000 */
[----:B------:R0:W-:Y:S01]  /*3030*/  @!P3 STG.E.U8 desc[UR36][R6.64+0x29], R47 ;  /* 0x0000292f0600b986 */ /* 0x0001e2000c101124 */
[----:B------:R-:W-:Y:S05]  /*3040*/  @P5 BRA `(.L_x_83) ;  /* 0x00000000000c5947 */ /* 0x000fea0003800000 */
[----:B--2---:R-:W1:Y:S02]  /*3050*/  LDG.E.U8 R157, desc[UR36][R8.64+0x30] ;  /* 0x00003024089d7981 */ /* 0x004e64000c1e1100 */
[----:B-1----:R-:W-:-:S05]  /*3060*/  PRMT R3, R157, 0x8880, RZ ;  /* 0x000088809d037816 */ /* 0x002fca00000000ff */
[----:B------:R-:W-:-:S07]  /*3070*/  IMAD R12, R3, R156, RZ ;  /* 0x0000009c030c7224 */ /* 0x000fce00078e02ff */
.L_x_83:
[----:B------:R-:W-:Y:S05]  /*3080*/  BSYNC B1 ;  /* 0x0000000000017941 */ /* 0x000fea0003800000 */
.L_x_82:
[----:B-1----:R-:W-:Y:S01]  /*3090*/  @!P5 IMAD R3, R48, R155, R12 ;  /* 0x0000009b3003d224 */ /* 0x002fe200078e020c */
[----:B------:R-:W-:Y:S04]  /*30a0*/  BSSY B1, `(.L_x_84) ;  /* 0x0000006000017945 */ /* 0x000fe80003800000 */
[----:B------:R1:W-:Y:S01]  /*30b0*/  @!P5 STG.E.U8 desc[UR36][R4.64+0x30], R3 ;  /* 0x000030030400d986 */ /* 0x0003e2000c101124 */
[----:B------:R-:W-:Y:S05]  /*30c0*/  @P2 BRA `(.L_x_85) ;  /* 0x00000000000c2947 */ /* 0x000fea0003800000 */
[----:B--2---:R-:W1:Y:S02]  /*30d0*/  LDG.E.U8 R157, desc[UR36][R8.64+0x31] ;  /* 0x00003124089d7981 */ /* 0x004e64000c1e1100 */
[----:B-1----:R-:W-:-:S05]  /*30e0*/  PRMT R3, R157, 0x8880, RZ ;  /* 0x000088809d037816 */ /* 0x002fca00000000ff */
[----:B------:R-:W-:-:S07]  /*30f0*/  IMAD R12, R3, R156, RZ ;  /* 0x0000009c030c7224 */ /* 0x000fce00078e02ff */
.L_x_85:
[----:B------:R-:W-:Y:S05]  /*3100*/  BSYNC B1 ;  /* 0x0000000000017941 */ /* 0x000fea0003800000 */
.L_x_84:
        /* <DEDUP_REMOVED lines=11> */
.L_x_87:
[----:B------:R-:W-:Y:S05]  /*31c0*/  BSYNC B1 ;  /* 0x0000000000017941 */ /* 0x000fea0003800000 */
.L_x_86:
[----:B-1----:R-:W-:Y:S01]  /*31d0*/  @!P4 IMAD R3, R50, R155, R12 ;  /* 0x0000009b3203c224 */ /* 0x002fe200078e020c */
[----:B------:R-:W-:Y:S04]  /*31e0*/  BSSY B1, `(.L_x_88) ;  /* 0x0000006000017945 */ /* 0x000fe80003800000 */
[----:B------:R1:W-:Y:S01]  /*31f0*/  @!P4 STG.E.U8 desc[UR36][R6.64+0x30], R3 ;  /* 0x000030030600c986 */ /* 0x0003e2000c101124 */
[----:B------:R-:W-:Y:S05]  /*3200*/  @P3 BRA `(.L_x_89) ;  /* 0x00000000000c3947 */ /* 0x000fea0003800000 */
[----:B--2---:R-:W1:Y:S02]  /*3210*/  LDG.E.U8 R157, desc[UR36][R10.64+0x31] ;  /* 0x000031240a9d7981 */ /* 0x004e64000c1e1100 */
[----:B-1----:R-:W-:-:S05]  /*3220*/  PRMT R3, R157, 0x8880, RZ ;  /* 0x000088809d037816 */ /* 0x002fca00000000ff */
[----:B------:R-:W-:-:S07]  /*3230*/  IMAD R12, R3, R156, RZ ;  /* 0x0000009c030c7224 */ /* 0x000fce00078e02ff */
.L_x_89:
[----:B------:R-:W-:Y:S05]  /*3240*/  BSYNC B1 ;  /* 0x0000000000017941 */ /* 0x000fea0003800000 */
.L_x_88:
[----:B------:R-:W-:Y:S01]  /*3250*/  @!P3 IMAD R51, R51, R155, R12 ;  /* 0x0000009b3333b224 */ /* 0x000fe200078e020c */
[----:B------:R-:W-:Y:S04]  /*3260*/  BSSY B1, `(.L_x_90) ;  /* 0x0000006000017945 */ /* 0x000fe80003800000 */
[----:B------:R0:W-:Y:S01]  /*3270*/  @!P3 STG.E.U8 desc[UR36][R6.64+0x31], R51 ;  /* 0x000031330600b986 */ /* 0x0001e2000c101124 */
[----:B------:R-:W-:Y:S05]  /*3280*/  @P5 BRA `(.L_x_91) ;  /* 0x00000000000c5947 */ /* 0x000fea0003800000 */
[----:B--2---:R-:W1:Y:S02]  /*3290*/  LDG.E.U8 R157, desc[UR36][R8.64+0x38] ;  /* 0x00003824089d7981 */ /* 0x004e64000c1e1100 */
[----:B-1----:R-:W-:-:S05]  /*32a0*/  PRMT R3, R157, 0x8880, RZ ;  /* 0x000088809d037816 */ /* 0x002fca00000000ff */
[----:B------:R-:W-:-:S07]  /*32b0*/  IMAD R12, R3, R156, RZ ;  /* 0x0000009c030c7224 */ /* 0x000fce00078e02ff */
.L_x_91:
[----:B------:R-:W-:Y:S05]  /*32c0*/  BSYNC B1 ;  /* 0x0000000000017941 */ /* 0x000fea0003800000 */
.L_x_90:
[----:B-1----:R-:W-:Y:S01]  /*32d0*/  @!P5 IMAD R3, R52, R155, R12 ;  /* 0x0000009b3403d224 */ /* 0x002fe200078e020c */
[----:B------:R-:W-:Y:S04]  /*32e0*/  BSSY B1, `(.L_x_92) ;  /* 0x0000006000017945 */ /* 0x000fe80003800000 */
[----:B------:R1:W-:Y:S01]  /*32f0*/  @!P5 STG.E.U8 desc[UR36][R4.64+0x38], R3 ;  /* 0x000038030400d986 */ /* 0x0003e2000c101124 */
[----:B------:R-:W-:Y:S05]  /*3300*/  @P2 BRA `(.L_x_93) ;  /* 0x00000000000c2947 */ /* 0x000fea0003800000 */
[----:B--2---:R-:W1:Y:S02]  /*3310*/  LDG.E.U8 R157, desc[UR36][R8.64+0x39] ;  /* 0x00003924089d7981 */ /* 0x004e64000c1e1100 */
[----:B-1----:R-:W-:-:S05]  /*3320*/  PRMT R3, R157, 0x8880, RZ ;  /* 0x000088809d037816 */ /* 0x002fca00000000ff */
[----:B------:R-:W-:-:S07]  /*3330*/  IMAD R12, R3, R156, RZ ;  /* 0x0000009c030c7224 */ /* 0x000fce00078e02ff */
.L_x_93:
[----:B------:R-:W-:Y:S05]  /*3340*/  BSYNC B1 ;  /* 0x0000000000017941 */ /* 0x000fea0003800000 */
.L_x_92:
        /* <DEDUP_REMOVED lines=11> */
.L_x_95:
[----:B------:R-:W-:Y:S05]  /*3400*/  BSYNC B1 ;  /* 0x0000000000017941 */ /* 0x000fea0003800000 */
.L_x_94:
[----:B-1----:R-:W-:Y:S01]  /*3410*/  @!P4 IMAD R3, R54, R155, R12 ;  /* 0x0000009b3603c224 */ /* 0x002fe200078e020c */
[----:B------:R-:W-:Y:S04]  /*3420*/  BSSY B1, `(.L_x_96) ;  /* 0x0000006000017945 */ /* 0x000fe80003800000 */
[----:B------:R1:W-:Y:S01]  /*3430*/  @!P4 STG.E.U8 desc[UR36][R6.64+0x38], R3 ;  /* 0x000038030600c986 */ /* 0x0003e2000c101124 */
[----:B------:R-:W-:Y:S05]  /*3440*/  @P3 BRA `(.L_x_97) ;  /* 0x00000000000c3947 */ /* 0x000fea0003800000 */
[----:B--2---:R-:W1:Y:S02]  /*3450*/  LDG.E.U8 R157, desc[UR36][R10.64+0x39] ;  /* 0x000039240a9d7981 */ /* 0x004e64000c1e1100 */
[----:B-1----:R-:W-:-:S05]  /*3460*/  PRMT R3, R157, 0x8880, RZ ;  /* 0x000088809d037816 */ /* 0x002fca00000000ff */
[----:B------:R-:W-:-:S07]  /*3470*/  IMAD R12, R3, R156, RZ ;  /* 0x0000009c030c7224 */ /* 0x000fce00078e02ff */
.L_x_97:
[----:B------:R-:W-:Y:S05]  /*3480*/  BSYNC B1 ;  /* 0x0000000000017941 */ /* 0x000fea0003800000 */
.L_x_96:
[----:B------:R-:W-:Y:S01]  /*3490*/  @!P3 IMAD R55, R55, R155, R12 ;  /* 0x0000009b3737b224 */ /* 0x000fe200078e020c */
[----:B------:R-:W-:Y:S04]  /*34a0*/  BSSY B1, `(.L_x_98) ;  /* 0x0000006000017945 */ /* 0x000fe80003800000 */
[----:B------:R0:W-:Y:S01]  /*34b0*/  @!P3 STG.E.U8 desc[UR36][R6.64+0x39], R55 ;  /* 0x000039370600b986 */ /* 0x0001e2000c101124 */
[----:B------:R-:W-:Y:S05]  /*34c0*/  @P5 BRA `(.L_x_99) ;  /* 0x00000000000c5947 */ /* 0x000fea0003800000 */
[----:B--2---:R-:W1:Y:S02]  /*34d0*/  LDG.E.U8 R157, desc[UR36][R8.64+0x40] ;  /* 0x00004024089d7981 */ /* 0x004e64000c1e1100 */
[----:B-1----:R-:W-:-:S05]  /*34e0*/  PRMT R3, R157, 0x8880, RZ ;  /* 0x000088809d037816 */ /* 0x002fca00000000ff */
[----:B------:R-:W-:-:S07]  /*34f0*/  IMAD R12, R3, R156, RZ ;  /* 0x0000009c030c7224 */ /* 0x000fce00078e02ff */
.L_x_99:
[----:B------:R-:W-:Y:S05]  /*3500*/  BSYNC B1 ;  /* 0x0000000000017941 */ /* 0x000fea0003800000 */
.L_x_98:
[----:B-1----:R-:W-:Y:S01]  /*3510*/  @!P5 IMAD R3, R56, R155, R12 ;  /* 0x0000009b3803d224 */ /* 0x002fe200078e020c */
[----:B------:R-:W-:Y:S04]  /*3520*/  BSSY B1, `(.L_x_100) ;  /* 0x0000006000017945 */ /* 0x000fe80003800000 */
[----:B------:R1:W-:Y:S01]  /*3530*/  @!P5 STG.E.U8 desc[UR36][R4.64+0x40], R3 ;  /* 0x000040030400d986 */ /* 0x0003e2000c101124 */
[----:B------:R-:W-:Y:S05]  /*3540*/  @P2 BRA `(.L_x_101) ;  /* 0x00000000000c2947 */ /* 0x000fea0003800000 */
[----:B--2---:R-:W1:Y:S02]  /*3550*/  LDG.E.U8 R157, desc[UR36][R8.64+0x41] ;  /* 0x00004124089d7981 */ /* 0x004e64000c1e1100 */
[----:B-1----:R-:W-:-:S05]  /*3560*/  PRMT R3, R157, 0x8880, RZ ;  /* 0x000088809d037816 */ /* 0x002fca00000000ff */
[----:B------:R-:W-:-:S07]  /*3570*/  IMAD R12, R3, R156, RZ ;  /* 0x0000009c030c7224 */ /* 0x000fce00078e02ff */
.L_x_101:
[----:B------:R-:W-:Y:S05]  /*3580*/  BSYNC B1 ;  /* 0x0000000000017941 */ /* 0x000fea0003800000 */
.L_x_100:
        /* <DEDUP_REMOVED lines=11> */
.L_x_103:
[----:B------:R-:W-:Y:S05]  /*3640*/  BSYNC B1 ;  /* 0x0000000000017941 */ /* 0x000fea0003800000 */
.L_x_102:
[----:B-1----:R-:W-:Y:S01]  /*3650*/  @!P4 IMAD R3, R58, R155, R12 ;  /* 0x0000009b3a03c224 */ /* 0x002fe200078e020c */
[----:B------:R-:W-:Y:S04]  /*3660*/  BSSY B1, `(.L_x_104) ;  /* 0x0000006000017945 */ /* 0x000fe80003800000 */
[----:B------:R1:W-:Y:S01]  /*3670*/  @!P4 STG.E.U8 desc[UR36][R6.64+0x40], R3 ;  /* 0x000040030600c986 */ /* 0x0003e2000c101124 */
[----:B------:R-:W-:Y:S05]  /*3680*/  @P3 BRA `(.L_x_105) ;  /* 0x00000000000c3947 */ /* 0x000fea0003800000 */
[----:B--2---:R-:W1:Y:S02]  /*3690*/  LDG.E.U8 R157, desc[UR36][R10.64+0x41] ;  /* 0x000041240a9d7981 */ /* 0x004e64000c1e1100 */
[----:B-1----:R-:W-:-:S05]  /*36a0*/  PRMT R3, R157, 0x8880, RZ ;  /* 0x000088809d037816 */ /* 0x002fca00000000ff */
[----:B------:R-:W-:-:S07]  /*36b0*/  IMAD R12, R3, R156, RZ ;  /* 0x0000009c030c7224 */ /* 0x000fce00078e02ff */
.L_x_105:
[----:B------:R-:W-:Y:S05]  /*36c0*/  BSYNC B1 ;  /* 0x0000000000017941 */ /* 0x000fea0003800000 */
.L_x_104:
[----:B------:R-:W-:Y:S01]  /*36d0*/  @!P3 IMAD R59, R59, R155, R12 ;  /* 0x0000009b3b3bb224 */ /* 0x000fe200078e020c */
[----:B------:R-:W-:Y:S04]  /*36e0*/  BSSY B1, `(.L_x_106) ;  /* 0x0000006000017945 */ /* 0x000fe80003800000 */
[----:B------:R0:W-:Y:S01]  /*36f0*/  @!P3 STG.E.U8 desc[UR36][R6.64+0x41], R59 ;  /* 0x0000413b0600b986 */ /* 0x0001e2000c101124 */
[----:B------:R-:W-:Y:S05]  /*3700*/  @P5 BRA `(.L_x_107) ;  /* 0x00000000000c5947 */ /* 0x000fea0003800000 */
[----:B--2---:R-:W1:Y:S02]  /*3710*/  LDG.E.U8 R157, desc[UR36][R8.64+0x48] ;  /* 0x00004824089d7981 */ /* 0x004e64000c1e1100 */
[----:B-1----:R-:W-:-:S05]  /*3720*/  PRMT R3, R157, 0x8880, RZ ;  /* 0x000088809d037816 */ /* 0x002fca00000000ff */
[----:B------:R-:W-:-:S07]  /*3730*/  IMAD R12, R3, R156, RZ ;  /* 0x0000009c030c7224 */ /* 0x000fce00078e02ff */
.L_x_107:
[----:B------:R-:W-:Y:S05]  /*3740*/  BSYNC B1 ;  /* 0x0000000000017941 */ /* 0x000fea0003800000 */
.L_x_106:
[----:B-1----:R-:W-:Y:S01]  /*3750*/  @!P5 IMAD R3, R60, R155, R12 ;  /* 0x0000009b3c03d224 */ /* 0x002fe200078e020c */
[----:B------:R-:W-:Y:S04]  /*3760*/  BSSY B1, `(.L_x_108) ;  /* 0x0000006000017945 */ /* 0x000fe80003800000 */
[----:B------:R1:W-:Y:S01]  /*3770*/  @!P5 STG.E.U8 desc[UR36][R4.64+0x48], R3 ;  /* 0x000048030400d986 */ /* 0x0003e2000c101124 */
[----:B------:R-:W-:Y:S05]  /*3780*/  @P2 BRA `(.L_x_109) ;  /* 0x00000000000c2947 */ /* 0x000fea0003800000 */
[----:B--2---:R-:W1:Y:S02]  /*3790*/  LDG.E.U8 R157, desc[UR36][R8.64+0x49] ;  /* 0x00004924089d7981 */ /* 0x004e64000c1e1100 */
[----:B-1----:R-:W-:-:S05]  /*37a0*/  PRMT R3, R157, 0x8880, RZ ;  /* 0x000088809d037816 */ /* 0x002fca00000000ff */
[----:B------:R-:W-:-:S07]  /*37b0*/  IMAD R12, R3, R156, RZ ;  /* 0x0000009c030c7224 */ /* 0x000fce00078e02ff */
.L_x_109:
[----:B------:R-:W-:Y:S05]  /*37c0*/  BSYNC B1 ;  /* 0x0000000000017941 */ /* 0x000fea0003800000 */
.L_x_108:
        /* <DEDUP_REMOVED lines=11> */
.L_x_111:
[----:B------:R-:W-:Y:S05]  /*3880*/  BSYNC B1 ;  /* 0x0000000000017941 */ /* 0x000fea0003800000 */
.L_x_110:
[----:B-1----:R-:W-:Y:S01]  /*3890*/  @!P4 IMAD R3, R62, R155, R12 ;  /* 0x0000009b3e03c224 */ /* 0x002fe200078e020c */
[----:B------:R-:W-:Y:S04]  /*38a0*/  BSSY B1, `(.L_x_112) ;  /* 0x0000006000017945 */ /* 0x000fe80003800000 */
[----:B------:R1:W-:Y:S01]  /*38b0*/  @!P4 STG.E.U8 desc[UR36][R6.64+0x48], R3 ;  /* 0x000048030600c986 */ /* 0x0003e2000c101124 */
[----:B------:R-:W-:Y:S05]  /*38c0*/  @P3 BRA `(.L_x_113) ;  /* 0x00000000000c3947 */ /* 0x000fea0003800000 */
[----:B--2---:R-:W1:Y:S02]  /*38d0*/  LDG.E.U8 R157, desc[UR36][R10.64+0x49] ;  /* 0x000049240a9d7981 */ /* 0x004e64000c1e1100 */
[----:B-1----:R-:W-:-:S05]  /*38e0*/  PRMT R3, R157, 0x8880, RZ ;  /* 0x000088809d037816 */ /* 0x002fca00000000ff */
[----:B------:R-:W-:-:S07]  /*38f0*/  IMAD R12, R3, R156, RZ ;  /* 0x0000009c030c7224 */ /* 0x000fce00078e02ff */
.L_x_113:
[----:B------:R-:W-:Y:S05]  /*3900*/  BSYNC B1 ;  /* 0x0000000000017941 */ /* 0x000fea0003800000 */
.L_x_112:
[----:B------:R-:W-:Y:S01]  /*3910*/  @!P3 IMAD R63, R63, R155, R12 ;  /* 0x0000009b3f3fb224 */ /* 0x000fe200078e020c */
[----:B------:R-:W-:Y:S04]  /*3920*/  BSSY B1, `(.L_x_114) ;  /* 0x0000006000017945 */ /* 0x000fe80003800000 */
[----:B------:R0:W-:Y:S01]  /*3930*/  @!P3 STG.E.U8 desc[UR36][R6.64+0x49], R63 ;  /* 0x0000493f0600b986 */ /* 0x0001e2000c101124 */
[----:B------:R-:W-:Y:S05]  /*3940*/  @P5 BRA `(.L_x_115) ;  /* 0x00000000000c5947 */ /* 0x000fea0003800000 */
[----:B--2---:R-:W1:Y:S02]  /*3950*/  LDG.E.U8 R157, desc[UR36][R8.64+0x50] ;  /* 0x00005024089d7981 */ /* 0x004e64000c1e1100 */
[----:B-1----:R-:W-:-:S05]  /*3960*/  PRMT R3, R157, 0x8880, RZ ;  /* 0x000088809d037816 */ /* 0x002fca00000000ff */
[----:B------:R-:W-:-:S07]  /*3970*/  IMAD R12, R3, R156, RZ ;  /* 0x0000009c030c7224 */ /* 0x000fce00078e02ff */
.L_x_115:
[----:B------:R-:W-:Y:S05]  /*3980*/  BSYNC B1 ;  /* 0x0000000000017941 */ /* 0x000fea0003800000 */
.L_x_114:
[----:B-1----:R-:W-:Y:S01]  /*3990*/  @!P5 IMAD R3, R64, R155, R12 ;  /* 0x0000009b4003d224 */ /* 0x002fe200078e020c */
[----:B------:R-:W-:Y:S04]  /*39a0*/  BSSY B1, `(.L_x_116) ;  /* 0x0000006000017945 */ /* 0x000fe80003800000 */
[----:B------:R1:W-:Y:S01]  /*39b0*/  @!P5 STG.E.U8 desc[UR36][R4.64+0x50], R3 ;  /* 0x000050030400d986 */ /* 0x0003e2000c101124 */
[----:B------:R-:W-:Y:S05]  /*39c0*/  @P2 BRA `(.L_x_117) ;  /* 0x00000000000c2947 */ /* 0x000fea0003800000 */
[----:B--2---:R-:W1:Y:S02]  /*39d0*/  LDG.E.U8 R157, desc[UR36][R8.64+0x51] ;  /* 0x00005124089d7981 */ /* 0x004e64000c1e1100 */
[----:B-1----:R-:W-:-:S05]  /*39e0*/  PRMT R3, R157, 0x8880, RZ ;  /* 0x000088809d037816 */ /* 0x002fca00000000ff */
[----:B------:R-:W-:-:S07]  /*39f0*/  IMAD R12, R3, R156, RZ ;  /* 0x0000009c030c7224 */ /* 0x000fce00078e02ff */
.L_x_117:
[----:B------:R-:W-:Y:S05]  /*3a00*/  BSYNC B1 ;  /* 0x0000000000017941 */ /* 0x000fea0003800000 */
.L_x_116:
        /* <DEDUP_REMOVED lines=11> */
.L_x_119:
[----:B------:R-:W-:Y:S05]  /*3ac0*/  BSYNC B1 ;  /* 0x0000000000017941 */ /* 0x000fea0003800000 */
.L_x_118:
[----:B-1----:R-:W-:Y:S01]  /*3ad0*/  @!P4 IMAD R3, R66, R155, R12 ;  /* 0x0000009b4203c224 */ /* 0x002fe200078e020c */
[----:B------:R-:W-:Y:S04]  /*3ae0*/  BSSY B1, `(.L_x_120) ;  /* 0x0000006000017945 */ /* 0x000fe80003800000 */
[----:B------:R1:W-:Y:S01]  /*3af0*/  @!P4 STG.E.U8 desc[UR36][R6.64+0x50], R3 ;  /* 0x000050030600c986 */ /* 0x0003e2000c101124 */
[----:B------:R-:W-:Y:S05]  /*3b00*/  @P3 BRA `(.L_x_121) ;  /* 0x00000000000c3947 */ /* 0x000fea0003800000 */
[----:B--2---:R-:W1:Y:S02]  /*3b10*/  LDG.E.U8 R157, desc[UR36][R10.64+0x51] ;  /* 0x000051240a9d7981 */ /* 0x004e64000c1e1100 */
[----:B-1----:R-:W-:-:S05]  /*3b20*/  PRMT R3, R157, 0x8880, RZ ;  /* 0x000088809d037816 */ /* 0x002fca00000000ff */
[----:B------:R-:W-:-:S07]  /*3b30*/  IMAD R12, R3, R156, RZ ;  /* 0x0000009c030c7224 */ /* 0x000fce00078e02ff */
.L_x_121:
[----:B------:R-:W-:Y:S05]  /*3b40*/  BSYNC B1 ;  /* 0x0000000000017941 */ /* 0x000fea0003800000 */
.L_x_120:
[----:B------:R-:W-:Y:S01]  /*3b50*/  @!P3 IMAD R67, R67, R155, R12 ;  /* 0x0000009b4343b224 */ /* 0x000fe200078e020c */
[----:B------:R-:W-:Y:S04]  /*3b60*/  BSSY B1, `(.L_x_122) ;  /* 0x0000006000017945 */ /* 0x000fe80003800000 */
[----:B------:R0:W-:Y:S01]  /*3b70*/  @!P3 STG.E.U8 desc[UR36][R6.64+0x51], R67 ;  /* 0x000051430600b986 */ /* 0x0001e2000c101124 */
[----:B------:R-:W-:Y:S05]  /*3b80*/  @P5 BRA `(.L_x_123) ;  /* 0x00000000000c5947 */ /* 0x000fea0003800000 */
[----:B--2---:R-:W1:Y:S02]  /*3b90*/  LDG.E.U8 R157, desc[UR36][R8.64+0x58] ;  /* 0x00005824089d7981 */ /* 0x004e64000c1e1100 */
[----:B-1----:R-:W-:-:S05]  /*3ba0*/  PRMT R3, R157, 0x8880, RZ ;  /* 0x000088809d037816 */ /* 0x002fca00000000ff */
[----:B------:R-:W-:-:S07]  /*3bb0*/  IMAD R12, R3, R156, RZ ;  /* 0x0000009c030c7224 */ /* 0x000fce00078e02ff */
.L_x_123:
[----:B------:R-:W-:Y:S05]  /*3bc0*/  BSYNC B1 ;  /* 0x0000000000017941 */ /* 0x000fea0003800000 */
.L_x_122:
[----:B-1----:R-:W-:Y:S01]  /*3bd0*/  @!P5 IMAD R3, R68, R155, R12 ;  /* 0x0000009b4403d224 */ /* 0x002fe200078e020c */
[----:B------:R-:W-:Y:S04]  /*3be0*/  BSSY B1, `(.L_x_124) ;  /* 0x0000006000017945 */ /* 0x000fe80003800000 */
[----:B------:R1:W-:Y:S01]  /*3bf0*/  @!P5 STG.E.U8 desc[UR36][R4.64+0x58], R3 ;  /* 0x000058030400d986 */ /* 0x0003e2000c101124 */
[----:B------:R-:W-:Y:S05]  /*3c00*/  @P2 BRA `(.L_x_125) ;  /* 0x00000000000c2947 */ /* 0x000fea0003800000 */
[----:B--2---:R-:W1:Y:S02]  /*3c10*/  LDG.E.U8 R157, desc[UR36][R8.64+0x59] ;  /* 0x00005924089d7981 */ /* 0x004e64000c1e1100 */
[----:B-1----:R-:W-:-:S05]  /*3c20*/  PRMT R3, R157, 0x8880, RZ ;  /* 0x000088809d037816 */ /* 0x002fca00000000ff */
[----:B------:R-:W-:-:S07]  /*3c30*/  IMAD R12, R3, R156, RZ ;  /* 0x0000009c030c7224 */ /* 0x000fce00078e02ff */
.L_x_125:
[----:B------:R-:W-:Y:S05]  /*3c40*/  BSYNC B1 ;  /* 0x0000000000017941 */ /* 0x000fea0003800000 */
.L_x_124:
        /* <DEDUP_REMOVED lines=11> */
.L_x_127:
[----:B------:R-:W-:Y:S05]  /*3d00*/  BSYNC B1 ;  /* 0x0000000000017941 */ /* 0x000fea0003800000 */
.L_x_126:
[----:B-1----:R-:W-:Y:S01]  /*3d10*/  @!P4 IMAD R3, R70, R155, R12 ;  /* 0x0000009b4603c224 */ /* 0x002fe200078e020c */
[----:B------:R-:W-:Y:S04]  /*3d20*/  BSSY B1, `(.L_x_128) ;  /* 0x0000006000017945 */ /* 0x000fe80003800000 */
[----:B------:R1:W-:Y:S01]  /*3d30*/  @!P4 STG.E.U8 desc[UR36][R6.64+0x58], R3 ;  /* 0x000058030600c986 */ /* 0x0003e2000c101124 */
[----:B------:R-:W-:Y:S05]  /*3d40*/  @P3 BRA `(.L_x_129) ;  /* 0x00000000000c3947 */ /* 0x000fea0003800000 */
[----:B--2---:R-:W1:Y:S02]  /*3d50*/  LDG.E.U8 R157, desc[UR36][R10.64+0x59] ;  /* 0x000059240a9d7981 */ /* 0x004e64000c1e1100 */
[----:B-1----:R-:W-:-:S05]  /*3d60*/  PRMT R3, R157, 0x8880, RZ ;  /* 0x000088809d037816 */ /* 0x002fca00000000ff */
[----:B------:R-:W-:-:S07]  /*3d70*/  IMAD R12, R3, R156, RZ ;  /* 0x0000009c030c7224 */ /* 0x000fce00078e02ff */
.L_x_129:
[----:B------:R-:W-:Y:S05]  /*3d80*/  BSYNC B1 ;  /* 0x0000000000017941 */ /* 0x000fea0003800000 */
.L_x_128:
[----:B------:R-:W-:Y:S01]  /*3d90*/  @!P3 IMAD R71, R71, R155, R12 ;  /* 0x0000009b4747b224 */ /* 0x000fe200078e020c */
[----:B------:R-:W-:Y:S04]  /*3da0*/  BSSY B1, `(.L_x_130) ;  /* 0x0000006000017945 */ /* 0x000fe80003800000 */
[----:B------:R0:W-:Y:S01]  /*3db0*/  @!P3 STG.E.U8 desc[UR36][R6.64+0x59], R71 ;  /* 0x000059470600b986 */ /* 0x0001e2000c101124 */
[----:B------:R-:W-:Y:S05]  /*3dc0*/  @P5 BRA `(.L_x_131) ;  /* 0x00000000000c5947 */ /* 0x000fea0003800000 */
[----:B--2---:R-:W1:Y:S02]  /*3dd0*/  LDG.E.U8 R157, desc[UR36][R8.64+0x60] ;  /* 0x00006024089d7981 */ /* 0x004e64000c1e1100 */
[----:B-1----:R-:W-:-:S05]  /*3de0*/  PRMT R3, R157, 0x8880, RZ ;  /* 0x000088809d037816 */ /* 0x002fca00000000ff */
[----:B------:R-:W-:-:S07]  /*3df0*/  IMAD R12, R3, R156, RZ ;  /* 0x0000009c030c7224 */ /* 0x000fce00078e02ff */
.L_x_131:
[----:B------:R-:W-:Y:S05]  /*3e00*/  BSYNC B1 ;  /* 0x0000000000017941 */ /* 0x000fea0003800000 */
.L_x_130:
[----:B-1----:R-:W-:Y:S01]  /*3e10*/  @!P5 IMAD R3, R72, R155, R12 ;  /* 0x0000009b4803d224 */ /* 0x002fe200078e020c */
[----:B------:R-:W-:Y:S04]  /*3e20*/  BSSY B1, `(.L_x_132) ;  /* 0x0000006000017945 */ /* 0x000fe80003800000 */
[----:B------:R1:W-:Y:S01]  /*3e30*/  @!P5 STG.E.U8 desc[UR36][R4.64+0x60], R3 ;  /* 0x000060030400d986 */ /* 0x0003e2000c101124 */
[----:B------:R-:W-:Y:S05]  /*3e40*/  @P2 BRA `(.L_x_133) ;  /* 0x00000000000c2947 */ /* 0x000fea0003800000 */
[----:B--2---:R-:W1:Y:S02]  /*3e50*/  LDG.E.U8 R157, desc[UR36][R8.64+0x61] ;  /* 0x00006124089d7981 */ /* 0x004e64000c1e1100 */
[----:B-1----:R-:W-:-:S05]  /*3e60*/  PRMT R3, R157, 0x8880, RZ ;  /* 0x000088809d037816 */ /* 0x002fca00000000ff */
[----:B------:R-:W-:-:S07]  /*3e70*/  IMAD R12, R3, R156, RZ ;  /* 0x0000009c030c7224 */ /* 0x000fce00078e02ff */
.L_x_133:
[----:B------:R-:W-:Y:S05]  /*3e80*/  BSYNC B1 ;  /* 0x0000000000017941 */ /* 0x000fea0003800000 */
.L_x_132:
        /* <DEDUP_REMOVED lines=11> */
.L_x_135:
[----:B------:R-:W-:Y:S05]  /*3f40*/  BSYNC B1 ;  /* 0x0000000000017941 */ /* 0x000fea0003800000 */
.L_x_134:
[----:B-1----:R-:W-:Y:S01]  /*3f50*/  @!P4 IMAD R3, R74, R155, R12 ;  /* 0x0000009b4a03c224 */ /* 0x002fe200078e020c */
[----:B------:R-:W-:Y:S04]  /*3f60*/  BSSY B1, `(.L_x_136) ;  /* 0x0000006000017945 */ /* 0x000fe80003800000 */
[----:B------:R1:W-:Y:S01]  /*3f70*/  @!P4 STG.E.U8 desc[UR36][R6.64+0x60], R3 ;  /* 0x000060030600c986 */ /* 0x0003e2000c101124 */
[----:B------:R-:W-:Y:S05]  /*3f80*/  @P3 BRA `(.L_x_137) ;  /* 0x00000000000c3947 */ /* 0x000fea0003800000 */
[----:B--2---:R-:W1:Y:S02]  /*3f90*/  LDG.E.U8 R157, desc[UR36][R10.64+0x61] ;  /* 0x000061240a9d7981 */ /* 0x004e64000c1e1100 */
[----:B-1----:R-:W-:-:S05]  /*3fa0*/  PRMT R3, R157, 0x8880, RZ ;  /* 0x000088809d037816 */ /* 0x002fca00000000ff */
[----:B------:R-:W-:-:S07]  /*3fb0*/  IMAD R12, R3, R156, RZ ;  /* 0x0000009c030c7224 */ /* 0x000fce00078e02ff */
.L_x_137:
[----:B------:R-:W-:Y:S05]  /*3fc0*/  BSYNC B1 ;  /* 0x0000000000017941 */ /* 0x000fea0003800000 */
.L_x_136:
[----:B------:R-:W-:Y:S01]  /*3fd0*/  @!P3 IMAD R75, R75, R155, R12 ;  /* 0x0000009b4b4bb224 */ /* 0x000fe200078e020c */
[----:B------:R-:W-:Y:S04]  /*3fe0*/  BSSY B1, `(.L_x_138) ;  /* 0x0000006000017945 */ /* 0x000fe80003800000 */
[----:B------:R0:W-:Y:S01]  /*3ff0*/  @!P3 STG.E.U8 desc[UR36][R6.64+0x61], R75 ;  /* 0x0000614b0600b986 */ /* 0x0001e2000c101124 */
[----:B------:R-:W-:Y:S05]  /*4000*/  @P5 BRA `(.L_x_139) ;  /* 0x00000000000c5947 */ /* 0x000fea0003800000 */
[----:B--2---:R-:W1:Y:S02]  /*4010*/  LDG.E.U8 R157, desc[UR36][R8.64+0x68] ;  /* 0x00006824089d7981 */ /* 0x004e64000c1e1100 */
[----:B-1----:R-:W-:-:S05]  /*4020*/  PRMT R3, R157, 0x8880, RZ ;  /* 0x000088809d037816 */ /* 0x002fca00000000ff */
[----:B------:R-:W-:-:S07]  /*4030*/  IMAD R12, R3, R156, RZ ;  /* 0x0000009c030c7224 */ /* 0x000fce00078e02ff */
.L_x_139:
[----:B------:R-:W-:Y:S05]  /*4040*/  BSYNC B1 ;  /* 0x0000000000017941 */ /* 0x000fea0003800000 */
.L_x_138:
[----:B-1----:R-:W-:Y:S01]  /*4050*/  @!P5 IMAD R3, R76, R155, R12 ;  /* 0x0000009b4c03d224 */ /* 0x002fe200078e020c */
[----:B------:R-:W-:Y:S04]  /*4060*/  BSSY B1, `(.L_x_140) ;  /* 0x0000006000017945 */ /* 0x000fe80003800000 */
[----:B------:R1:W-:Y:S01]  /*4070*/  @!P5 STG.E.U8 desc[UR36][R4.64+0x68], R3 ;  /* 0x000068030400d986 */ /* 0x0003e2000c101124 */
[----:B------:R-:W-:Y:S05]  /*4080*/  @P2 BRA `(.L_x_141) ;  /* 0x00000000000c2947 */ /* 0x000fea0003800000 */
[----:B--2---:R-:W1:Y:S02]  /*4090*/  LDG.E.U8 R157, desc[UR36][R8.64+0x69] ;  /* 0x00006924089d7981 */ /* 0x004e64000c1e1100 */
[----:B-1----:R-:W-:-:S05]  /*40a0*/  PRMT R3, R157, 0x8880, RZ ;  /* 0x000088809d037816 */ /* 0x002fca00000000ff */
[----:B------:R-:W-:-:S07]  /*40b0*/  IMAD R12, R3, R156, RZ ;  /* 0x0000009c030c7224 */ /* 0x000fce00078e02ff */
.L_x_141:
[----:B------:R-:W-:Y:S05]  /*40c0*/  BSYNC B1 ;  /* 0x0000000000017941 */ /* 0x000fea0003800000 */
.L_x_140:
        /* <DEDUP_REMOVED lines=11> */
.L_x_143:
[----:B------:R-:W-:Y:S05]  /*4180*/  BSYNC B1 ;  /* 0x0000000000017941 */ /* 0x000fea0003800000 */
.L_x_142:
[----:B-1----:R-:W-:Y:S01]  /*4190*/  @!P4 IMAD R3, R78, R155, R12 ;  /* 0x0000009b4e03c224 */ /* 0x002fe200078e020c */
[----:B------:R-:W-:Y:S04]  /*41a0*/  BSSY B1, `(.L_x_144) ;  /* 0x0000006000017945 */ /* 0x000fe80003800000 */
[----:B------:R1:W-:Y:S01]  /*41b0*/  @!P4 STG.E.U8 desc[UR36][R6.64+0x68], R3 ;  /* 0x000068030600c986 */ /* 0x0003e2000c101124 */
[----:B------:R-:W-:Y:S05]  /*41c0*/  @P3 BRA `(.L_x_145) ;  /* 0x00000000000c3947 */ /* 0x000fea0003800000 */
[----:B--2---:R-:W1:Y:S02]  /*41d0*/  LDG.E.U8 R157, desc[UR36][R10.64+0x69] ;  /* 0x000069240a9d7981 */ /* 0x004e64000c1e1100 */
[----:B-1----:R-:W-:-:S05]  /*41e0*/  PRMT R3, R157, 0x8880, RZ ;  /* 0x000088809d037816 */ /* 0x002fca00000000ff */
[----:B------:R-:W-:-:S07]  /*41f0*/  IMAD R12, R3, R156, RZ ;  /* 0x0000009c030c7224 */ /* 0x000fce00078e02ff */
.L_x_145:
[----:B------:R-:W-:Y:S05]  /*4200*/  BSYNC B1 ;  /* 0x0000000000017941 */ /* 0x000fea0003800000 */
.L_x_144:
[----:B------:R-:W-:Y:S01]  /*4210*/  @!P3 IMAD R79, R79, R155, R12 ;  /* 0x0000009b4f4fb224 */ /* 0x000fe200078e020c */
[----:B------:R-:W-:Y:S04]  /*4220*/  BSSY B1, `(.L_x_146) ;  /* 0x0000006000017945 */ /* 0x000fe80003800000 */
[----:B------:R0:W-:Y:S01]  /*4230*/  @!P3 STG.E.U8 desc[UR36][R6.64+0x69], R79 ;  /* 0x0000694f0600b986 */ /* 0x0001e2000c101124 */
[----:B------:R-:W-:Y:S05]  /*4240*/  @P5 BRA `(.L_x_147) ;  /* 0x00000000000c5947 */ /* 0x000fea0003800000 */
[----:B--2---:R-:W1:Y:S02]  /*4250*/  LDG.E.U8 R157, desc[UR36][R8.64+0x70] ;  /* 0x00007024089d7981 */ /* 0x004e64000c1e1100 */
[----:B-1----:R-:W-:-:S05]  /*4260*/  PRMT R3, R157, 0x8880, RZ ;  /* 0x000088809d037816 */ /* 0x002fca00000000ff */
[----:B------:R-:W-:-:S07]  /*4270*/  IMAD R12, R3, R156, RZ ;  /* 0x0000009c030c7224 */ /* 0x000fce00078e02ff */
.L_x_147:
[----:B------:R-:W-:Y:S05]  /*4280*/  BSYNC B1 ;  /* 0x0000000000017941 */ /* 0x000fea0003800000 */
.L_x_146:
[----:B-1----:R-:W-:Y:S01]  /*4290*/  @!P5 IMAD R3, R80, R155, R12 ;  /* 0x0000009b5003d224 */ /* 0x002fe200078e020c */
[----:B------:R-:W-:Y:S04]  /*42a0*/  BSSY B1, `(.L_x_148) ;  /* 0x0000006000017945 */ /* 0x000fe80003800000 */
[----:B------:R1:W-:Y:S01]  /*42b0*/  @!P5 STG.E.U8 desc[UR36][R4.64+0x70], R3 ;  /* 0x000070030400d986 */ /* 0x0003e2000c101124 */
[----:B------:R-:W-:Y:S05]  /*42c0*/  @P2 BRA `(.L_x_149) ;  /* 0x00000000000c2947 */ /* 0x000fea0003800000 */
[----:B--2---:R-:W1:Y:S02]  /*42d0*/  LDG.E.U8 R157, desc[UR36][R8.64+0x71] ;  /* 0x00007124089d7981 */ /* 0x004e64000c1e1100 */
[----:B-1----:R-:W-:-:S05]  /*42e0*/  PRMT R3, R157, 0x8880, RZ ;  /* 0x000088809d037816 */ /* 0x002fca00000000ff */
[----:B------:R-:W-:-:S07]  /*42f0*/  IMAD R12, R3, R156, RZ ;  /* 0x0000009c030c7224 */ /* 0x000fce00078e02ff */
.L_x_149:
[----:B------:R-:W-:Y:S05]  /*4300*/  BSYNC B1 ;  /* 0x0000000000017941 */ /* 0x000fea0003800000 */
.L_x_148:
        /* <DEDUP_REMOVED lines=11> */
.L_x_151:
[----:B------:R-:W-:Y:S05]  /*43c0*/  BSYNC B1 ;  /* 0x0000000000017941 */ /* 0x000fea0003800000 */
.L_x_150:
[----:B-1----:R-:W-:Y:S01]  /*43d0*/  @!P4 IMAD R3, R82, R155, R12 ;  /* 0x0000009b5203c224 */ /* 0x002fe200078e020c */
[----:B------:R-:W-:Y:S04]  /*43e0*/  BSSY B1, `(.L_x_152) ;  /* 0x0000006000017945 */ /* 0x000fe80003800000 */
[----:B------:R1:W-:Y:S01]  /*43f0*/  @!P4 STG.E.U8 desc[UR36][R6.64+0x70], R3 ;  /* 0x000070030600c986 */ /* 0x0003e2000c101124 */
[----:B------:R-:W-:Y:S05]  /*4400*/  @P3 BRA `(.L_x_153) ;  /* 0x00000000000c3947 */ /* 0x000fea0003800000 */
[----:B--2---:R-:W1:Y:S02]  /*4410*/  LDG.E.U8 R157, desc[UR36][R10.64+0x71] ;  /* 0x000071240a9d7981 */ /* 0x004e64000c1e1100 */
[----:B-1----:R-:W-:-:S05]  /*4420*/  PRMT R3, R157, 0x8880, RZ ;  /* 0x000088809d037816 */ /* 0x002fca00000000ff */
[----:B------:R-:W-:-:S07]  /*4430*/  IMAD R12, R3, R156, RZ ;  /* 0x0000009c030c7224 */ /* 0x000fce00078e02ff */
.L_x_153:
[----:B------:R-:W-:Y:S05]  /*4440*/  BSYNC B1 ;  /* 0x0000000000017941 */ /* 0x000fea0003800000 */
.L_x_152:
[----:B------:R-:W-:Y:S01]  /*4450*/  @!P3 IMAD R83, R83, R155, R12 ;  /* 0x0000009b5353b224 */ /* 0x000fe200078e020c */
[----:B------:R-:W-:Y:S04]  /*4460*/  BSSY B1, `(.L_x_154) ;  /* 0x0000006000017945 */ /* 0x000fe80003800000 */
[----:B------:R0:W-:Y:S01]  /*4470*/  @!P3 STG.E.U8 desc[UR36][R6.64+0x71], R83 ;  /* 0x000071530600b986 */ /* 0x0001e2000c101124 */
[----:B------:R-:W-:Y:S05]  /*4480*/  @P5 BRA `(.L_x_155) ;  /* 0x00000000000c5947 */ /* 0x000fea0003800000 */
[----:B--2---:R-:W1:Y:S02]  /*4490*/  LDG.E.U8 R157, desc[UR36][R8.64+0x78] ;  /* 0x00007824089d7981 */ /* 0x004e64000c1e1100 */
[----:B-1----:R-:W-:-:S05]  /*44a0*/  PRMT R3, R157, 0x8880, RZ ;  /* 0x000088809d037816 */ /* 0x002fca00000000ff */
[----:B------:R-:W-:-:S07]  /*44b0*/  IMAD R12, R3, R156, RZ ;  /* 0x0000009c030c7224 */ /* 0x000fce00078e02ff */
.L_x_155:
[----:B------:R-:W-:Y:S05]  /*44c0*/  BSYNC B1 ;  /* 0x0000000000017941 */ /* 0x000fea0003800000 */
.L_x_154:
[----:B-1----:R-:W-:Y:S01]  /*44d0*/  @!P5 IMAD R3, R84, R155, R12 ;  /* 0x0000009b5403d224 */ /* 0x002fe200078e020c */
[----:B------:R-:W-:Y:S04]  /*44e0*/  BSSY B1, `(.L_x_156) ;  /* 0x0000006000017945 */ /* 0x000fe80003800000 */
[----:B------:R1:W-:Y:S01]  /*44f0*/  @!P5 STG.E.U8 desc[UR36][R4.64+0x78], R3 ;  /* 0x000078030400d986 */ /* 0x0003e2000c101124 */
[----:B------:R-:W-:Y:S05]  /*4500*/  @P2 BRA `(.L_x_157) ;  /* 0x00000000000c2947 */ /* 0x000fea0003800000 */
[----:B--2---:R-:W1:Y:S02]  /*4510*/  LDG.E.U8 R157, desc[UR36][R8.64+0x79] ;  /* 0x00007924089d7981 */ /* 0x004e64000c1e1100 */
[----:B-1----:R-:W-:-:S05]  /*4520*/  PRMT R3, R157, 0x8880, RZ ;  /* 0x000088809d037816 */ /* 0x002fca00000000ff */
[----:B------:R-:W-:-:S07]  /*4530*/  IMAD R12, R3, R156, RZ ;  /* 0x0000009c030c7224 */ /* 0x000fce00078e02ff */
.L_x_157:
[----:B------:R-:W-:Y:S05]  /*4540*/  BSYNC B1 ;  /* 0x0000000000017941 */ /* 0x000fea0003800000 */
.L_x_156:
        /* <DEDUP_REMOVED lines=11> */
.L_x_159:
[----:B------:R-:W-:Y:S05]  /*4600*/  BSYNC B1 ;  /* 0x0000000000017941 */ /* 0x000fea0003800000 */
.L_x_158:
[----:B-1----:R-:W-:Y:S01]  /*4610*/  @!P4 IMAD R3, R86, R155, R12 ;  /* 0x0000009b5603c224 */ /* 0x002fe200078e020c */
[----:B------:R-:W-:Y:S04]  /*4620*/  BSSY B1, `(.L_x_160) ;  /* 0x0000006000017945 */ /* 0x000fe80003800000 */
[----:B------:R1:W-:Y:S01]  /*4630*/  @!P4 STG.E.U8 desc[UR36][R6.64+0x78], R3 ;  /* 0x000078030600c986 */ /* 0x0003e2000c101124 */
[----:B------:R-:W-:Y:S05]  /*4640*/  @P3 BRA `(.L_x_161) ;  /* 0x00000000000c3947 */ /* 0x000fea0003800000 */
[----:B--2---:R-:W1:Y:S02]  /*4650*/  LDG.E.U8 R157, desc[UR36][R10.64+0x79] ;  /* 0x000079240a9d7981 */ /* 0x004e64000c1e1100 */
[----:B-1----:R-:W-:-:S05]  /*4660*/  PRMT R3, R157, 0x8880, RZ ;  /* 0x000088809d037816 */ /* 0x002fca00000000ff */
[----:B------:R-:W-:-:S07]  /*4670*/  IMAD R12, R3, R156, RZ ;  /* 0x0000009c030c7224 */ /* 0x000fce00078e02ff */
.L_x_161:
[----:B------:R-:W-:Y:S05]  /*4680*/  BSYNC B1 ;  /* 0x0000000000017941 */ /* 0x000fea0003800000 */
.L_x_160:
[----:B------:R-:W-:Y:S01]  /*4690*/  @!P3 IMAD R87, R87, R155, R12 ;  /* 0x0000009b5757b224 */ /* 0x000fe200078e020c */
[----:B------:R-:W-:Y:S04]  /*46a0*/  BSSY B1, `(.L_x_162) ;  /* 0x0000006000017945 */ /* 0x000fe80003800000 */
[----:B------:R0:W-:Y:S01]  /*46b0*/  @!P3 STG.E.U8 desc[UR36][R6.64+0x79], R87 ;  /* 0x000079570600b986 */ /* 0x0001e2000c101124 */
[----:B------:R-:W-:Y:S05]  /*46c0*/  @P5 BRA `(.L_x_163) ;  /* 0x00000000000c5947 */ /* 0x000fea0003800000 */
[----:B--2---:R-:W1:Y:S02]  /*46d0*/  LDG.E.U8 R157, desc[UR36][R8.64+0x80] ;  /* 0x00008024089d7981 */ /* 0x004e64000c1e1100 */
[----:B-1----:R-:W-:-:S05]  /*46e0*/  PRMT R3, R157, 0x8880, RZ ;  /* 0x000088809d037816 */ /* 0x002fca00000000ff */
[----:B------:R-:W-:-:S07]  /*46f0*/  IMAD R12, R3, R156, RZ ;  /* 0x0000009c030c7224 */ /* 0x000fce00078e02ff */
.L_x_163:
[----:B------:R-:W-:Y:S05]  /*4700*/  BSYNC B1 ;  /* 0x0000000000017941 */ /* 0x000fea0003800000 */
.L_x_162:
[----:B-1----:R-:W-:Y:S01]  /*4710*/  @!P5 IMAD R3, R88, R155, R12 ;  /* 0x0000009b5803d224 */ /* 0x002fe200078e020c */
[----:B------:R-:W-:Y:S04]  /*4720*/  BSSY B1, `(.L_x_164) ;  /* 0x0000006000017945 */ /* 0x000fe80003800000 */
[----:B------:R1:W-:Y:S01]  /*4730*/  @!P5 STG.E.U8 desc[UR36][R4.64+0x80], R3 ;  /* 0x000080030400d986 */ /* 0x0003e2000c101124 */
[----:B------:R-:W-:Y:S05]  /*4740*/  @P2 BRA `(.L_x_165) ;  /* 0x00000000000c2947 */ /* 0x000fea0003800000 */
[----:B--2---:R-:W1:Y:S02]  /*4750*/  LDG.E.U8 R157, desc[UR36][R8.64+0x81] ;  /* 0x00008124089d7981 */ /* 0x004e64000c1e1100 */
[----:B-1----:R-:W-:-:S05]  /*4760*/  PRMT R3, R157, 0x8880, RZ ;  /* 0x000088809d037816 */ /* 0x002fca00000000ff */
[----:B------:R-:W-:-:S07]  /*4770*/  IMAD R12, R3, R156, RZ ;  /* 0x0000009c030c7224 */ /* 0x000fce00078e02ff */
.L_x_165:
[----:B------:R-:W-:Y:S05]  /*4780*/  BSYNC B1 ;  /* 0x0000000000017941 */ /* 0x000fea0003800000 */
.L_x_164:
        /* <DEDUP_REMOVED lines=11> */
.L_x_167:
[----:B------:R-:W-:Y:S05]  /*4840*/  BSYNC B1 ;  /* 0x0000000000017941 */ /* 0x000fea0003800000 */
.L_x_166:
[----:B-1----:R-:W-:Y:S01]  /*4850*/  @!P4 IMAD R3, R90, R155, R12 ;  /* 0x0000009b5a03c224 */ /* 0x002fe200078e020c */
[----:B------:R-:W-:Y:S04]  /*4860*/  BSSY B1, `(.L_x_168) ;  /* 0x0000006000017945 */ /* 0x000fe80003800000 */
[----:B------:R1:W-:Y:S01]  /*4870*/  @!P4 STG.E.U8 desc[UR36][R6.64+0x80], R3 ;  /* 0x000080030600c986 */ /* 0x0003e2000c101124 */
[----:B------:R-:W-:Y:S05]  /*4880*/  @P3 BRA `(.L_x_169) ;  /* 0x00000000000c3947 */ /* 0x000fea0003800000 */
[----:B--2---:R-:W1:Y:S02]  /*4890*/  LDG.E.U8 R157, desc[UR36][R10.64+0x81] ;  /* 0x000081240a9d7981 */ /* 0x004e64000c1e1100 */
[----:B-1----:R-:W-:-:S05]  /*48a0*/  PRMT R3, R157, 0x8880, RZ ;  /* 0x000088809d037816 */ /* 0x002fca00000000ff */
[----:B------:R-:W-:-:S07]  /*48b0*/  IMAD R12, R3, R156, RZ ;  /* 0x0000009c030c7224 */ /* 0x000fce00078e02ff */
.L_x_169:
[----:B------:R-:W-:Y:S05]  /*48c0*/  BSYNC B1 ;  /* 0x0000000000017941 */ /* 0x000fea0003800000 */
.L_x_168:
[----:B------:R-:W-:Y:S01]  /*48d0*/  @!P3 IMAD R91, R91, R155, R12 ;  /* 0x0000009b5b5bb224 */ /* 0x000fe200078e020c */
[----:B------:R-:W-:Y:S04]  /*48e0*/  BSSY B1, `(.L_x_170) ;  /* 0x0000006000017945 */ /* 0x000fe80003800000 */
[----:B------:R0:W-:Y:S01]  /*48f0*/  @!P3 STG.E.U8 desc[UR36][R6.64+0x81], R91 ;  /* 0x0000815b0600b986 */ /* 0x0001e2000c101124 */
[----:B------:R-:W-:Y:S05]  /*4900*/  @P5 BRA `(.L_x_171) ;  /* 0x00000000000c5947 */ /* 0x000fea0003800000 */
[----:B--2---:R-:W1:Y:S02]  /*4910*/  LDG.E.U8 R157, desc[UR36][R8.64+0x88] ;  /* 0x00008824089d7981 */ /* 0x004e64000c1e1100 */
[----:B-1----:R-:W-:-:S05]  /*4920*/  PRMT R3, R157, 0x8880, RZ ;  /* 0x000088809d037816 */ /* 0x002fca00000000ff */
[----:B------:R-:W-:-:S07]  /*4930*/  IMAD R12, R3, R156, RZ ;  /* 0x0000009c030c7224 */ /* 0x000fce00078e02ff */
.L_x_171:
[----:B------:R-:W-:Y:S05]  /*4940*/  BSYNC B1 ;  /* 0x0000000000017941 */ /* 0x000fea0003800000 */
.L_x_170:
[----:B-1----:R-:W-:Y:S01]  /*4950*/  @!P5 IMAD R3, R92, R155, R12 ;  /* 0x0000009b5c03d224 */ /* 0x002fe200078e020c */
[----:B------:R-:W-:Y:S04]  /*4960*/  BSSY B1, `(.L_x_172) ;  /* 0x0000006000017945 */ /* 0x000fe80003800000 */
[----:B------:R1:W-:Y:S01]  /*4970*/  @!P5 STG.E.U8 desc[UR36][R4.64+0x88], R3 ;  /* 0x000088030400d986 */ /* 0x0003e2000c101124 */
[----:B------:R-:W-:Y:S05]  /*4980*/  @P2 BRA `(.L_x_173) ;  /* 0x00000000000c2947 */ /* 0x000fea0003800000 */
[----:B--2---:R-:W1:Y:S02]  /*4990*/  LDG.E.U8 R157, desc[UR36][R8.64+0x89] ;  /* 0x00008924089d7981 */ /* 0x004e64000c1e1100 */
[----:B-1----:R-:W-:-:S05]  /*49a0*/  PRMT R3, R157, 0x8880, RZ ;  /* 0x000088809d037816 */ /* 0x002fca00000000ff */
[----:B------:R-:W-:-:S07]  /*49b0*/  IMAD R12, R3, R156, RZ ;  /* 0x0000009c030c7224 */ /* 0x000fce00078e02ff */
.L_x_173:
[----:B------:R-:W-:Y:S05]  /*49c0*/  BSYNC B1 ;  /* 0x0000000000017941 */ /* 0x000fea0003800000 */
.L_x_172:
        /* <DEDUP_REMOVED lines=11> */
.L_x_175:
[----:B------:R-:W-:Y:S05]  /*4a80*/  BSYNC B1 ;  /* 0x0000000000017941 */ /* 0x000fea0003800000 */
.L_x_174:
[----:B-1----:R-:W-:Y:S01]  /*4a90*/  @!P4 IMAD R3, R94, R155, R12 ;  /* 0x0000009b5e03c224 */ /* 0x002fe200078e020c */
[----:B------:R-:W-:Y:S04]  /*4aa0*/  BSSY B1, `(.L_x_176) ;  /* 0x0000006000017945 */ /* 0x000fe80003800000 */
[----:B------:R1:W-:Y:S01]  /*4ab0*/  @!P4 STG.E.U8 desc[UR36][R6.64+0x88], R3 ;  /* 0x000088030600c986 */ /* 0x0003e2000c101124 */
[----:B------:R-:W-:Y:S05]  /*4ac0*/  @P3 BRA `(.L_x_177) ;  /* 0x00000000000c3947 */ /* 0x000fea0003800000 */
[----:B--2---:R-:W1:Y:S02]  /*4ad0*/  LDG.E.U8 R157, desc[UR36][R10.64+0x89] ;  /* 0x000089240a9d7981 */ /* 0x004e64000c1e1100 */
[----:B-1----:R-:W-:-:S05]  /*4ae0*/  PRMT R3, R157, 0x8880, RZ ;  /* 0x000088809d037816 */ /* 0x002fca00000000ff */
[----:B------:R-:W-:-:S07]  /*4af0*/  IMAD R12, R3, R156, RZ ;  /* 0x0000009c030c7224 */ /* 0x000fce00078e02ff */
.L_x_177:
[----:B------:R-:W-:Y:S05]  /*4b00*/  BSYNC B1 ;  /* 0x0000000000017941 */ /* 0x000fea0003800000 */
.L_x_176:
[----:B------:R-:W-:Y:S01]  /*4b10*/  @!P3 IMAD R95, R95, R155, R12 ;  /* 0x0000009b5f5fb224 */ /* 0x000fe200078e020c */
[----:B------:R-:W-:Y:S04]  /*4b20*/  BSSY B1, `(.L_x_178) ;  /* 0x0000006000017945 */ /* 0x000fe80003800000 */
[----:B------:R0:W-:Y:S01]  /*4b30*/  @!P3 STG.E.U8 desc[UR36][R6.64+0x89], R95 ;  /* 0x0000895f0600b986 */ /* 0x0001e2000c101124 */
[----:B------:R-:W-:Y:S05]  /*4b40*/  @P5 BRA `(.L_x_179) ;  /* 0x00000000000c5947 */ /* 0x000fea0003800000 */
[----:B--2---:R-:W1:Y:S02]  /*4b50*/  LDG.E.U8 R157, desc[UR36][R8.64+0x90] ;  /* 0x00009024089d7981 */ /* 0x004e64000c1e1100 */
[----:B-1----:R-:W-:-:S05]  /*4b60*/  PRMT R3, R157, 0x8880, RZ ;  /* 0x000088809d037816 */ /* 0x002fca00000000ff */
[----:B------:R-:W-:-:S07]  /*4b70*/  IMAD R12, R3, R156, RZ ;  /* 0x0000009c030c7224 */ /* 0x000fce00078e02ff */
.L_x_179:
[----:B------:R-:W-:Y:S05]  /*4b80*/  BSYNC B1 ;  /* 0x0000000000017941 */ /* 0x000fea0003800000 */
.L_x_178:
[----:B-1----:R-:W-:Y:S01]  /*4b90*/  @!P5 IMAD R3, R96, R155, R12 ;  /* 0x0000009b6003d224 */ /* 0x002fe200078e020c */
[----:B------:R-:W-:Y:S04]  /*4ba0*/  BSSY B1, `(.L_x_180) ;  /* 0x0000006000017945 */ /* 0x000fe80003800000 */
[----:B------:R1:W-:Y:S01]  /*4bb0*/  @!P5 STG.E.U8 desc[UR36][R4.64+0x90], R3 ;  /* 0x000090030400d986 */ /* 0x0003e2000c101124 */
[----:B------:R-:W-:Y:S05]  /*4bc0*/  @P2 BRA `(.L_x_181) ;  /* 0x00000000000c2947 */ /* 0x000fea0003800000 */
[----:B--2---:R-:W1:Y:S02]  /*4bd0*/  LDG.E.U8 R157, desc[UR36][R8.64+0x91] ;  /* 0x00009124089d7981 */ /* 0x004e64000c1e1100 */
[----:B-1----:R-:W-:-:S05]  /*4be0*/  PRMT R3, R157, 0x8880, RZ ;  /* 0x000088809d037816 */ /* 0x002fca00000000ff */
[----:B------:R-:W-:-:S07]  /*4bf0*/  IMAD R12, R3, R156, RZ ;  /* 0x0000009c030c7224 */ /* 0x000fce00078e02ff */
.L_x_181:
[----:B------:R-:W-:Y:S05]  /*4c00*/  BSYNC B1 ;  /* 0x0000000000017941 */ /* 0x000fea0003800000 */
.L_x_180:
        /* <DEDUP_REMOVED lines=11> */
.L_x_183:
[----:B------:R-:W-:Y:S05]  /*4cc0*/  BSYNC B1 ;  /* 0x0000000000017941 */ /* 0x000fea0003800000 */
.L_x_182:
[----:B-1----:R-:W-:Y:S01]  /*4cd0*/  @!P4 IMAD R3, R98, R155, R12 ;  /* 0x0000009b6203c224 */ /* 0x002fe200078e020c */
[----:B------:R-:W-:Y:S04]  /*4ce0*/  BSSY B1, `(.L_x_184) ;  /* 0x0000006000017945 */ /* 0x000fe80003800000 */
[----:B------:R1:W-:Y:S01]  /*4cf0*/  @!P4 STG.E.U8 desc[UR36][R6.64+0x90], R3 ;  /* 0x000090030600c986 */ /* 0x0003e2000c101124 */
[----:B------:R-:W-:Y:S05]  /*4d00*/  @P3 BRA `(.L_x_185) ;  /* 0x00000000000c3947 */ /* 0x000fea0003800000 */
[----:B--2---:R-:W1:Y:S02]  /*4d10*/  LDG.E.U8 R157, desc[UR36][R10.64+0x91] ;  /* 0x000091240a9d7981 */ /* 0x004e64000c1e1100 */
[----:B-1----:R-:W-:-:S05]  /*4d20*/  PRMT R3, R157, 0x8880, RZ ;  /* 0x000088809d037816 */ /* 0x002fca00000000ff */
[----:B------:R-:W-:-:S07]  /*4d30*/  IMAD R12, R3, R156, RZ ;  /* 0x0000009c030c7224 */ /* 0x000fce00078e02ff */
.L_x_185:
[----:B------:R-:W-:Y:S05]  /*4d40*/  BSYNC B1 ;  /* 0x0000000000017941 */ /* 0x000fea0003800000 */
.L_x_184:
[----:B------:R-:W-:Y:S01]  /*4d50*/  @!P3 IMAD R99, R99, R155, R12 ;  /* 0x0000009b6363b224 */ /* 0x000fe200078e020c */
[----:B------:R-:W-:Y:S04]  /*4d60*/  BSSY B1, `(.L_x_186) ;  /* 0x0000006000017945 */ /* 0x000fe80003800000 */
[----:B------:R0:W-:Y:S01]  /*4d70*/  @!P3 STG.E.U8 desc[UR36][R6.64+0x91], R99 ;  /* 0x000091630600b986 */ /* 0x0001e2000c101124 */
[----:B------:R-:W-:Y:S05]  /*4d80*/  @P5 BRA `(.L_x_187) ;  /* 0x00000000000c5947 */ /* 0x000fea0003800000 */
[----:B--2---:R-:W1:Y:S02]  /*4d90*/  LDG.E.U8 R157, desc[UR36][R8.64+0x98] ;  /* 0x00009824089d7981 */ /* 0x004e64000c1e1100 */
[----:B-1----:R-:W-:-:S05]  /*4da0*/  PRMT R3, R157, 0x8880, RZ ;  /* 0x000088809d037816 */ /* 0x002fca00000000ff */
[----:B------:R-:W-:-:S07]  /*4db0*/  IMAD R12, R3, R156, RZ ;  /* 0x0000009c030c7224 */ /* 0x000fce00078e02ff */
.L_x_187:
[----:B------:R-:W-:Y:S05]  /*4dc0*/  BSYNC B1 ;  /* 0x0000000000017941 */ /* 0x000fea0003800000 */
.L_x_186:
[----:B-1----:R-:W-:Y:S01]  /*4dd0*/  @!P5 IMAD R3, R100, R155, R12 ;  /* 0x0000009b6403d224 */ /* 0x002fe200078e020c */
[----:B------:R-:W-:Y:S04]  /*4de0*/  BSSY B1, `(.L_x_188) ;  /* 0x0000006000017945 */ /* 0x000fe80003800000 */
[----:B------:R1:W-:Y:S01]  /*4df0*/  @!P5 STG.E.U8 desc[UR36][R4.64+0x98], R3 ;  /* 0x000098030400d986 */ /* 0x0003e2000c101124 */
[----:B------:R-:W-:Y:S05]  /*4e00*/  @P2 BRA `(.L_x_189) ;  /* 0x00000000000c2947 */ /* 0x000fea0003800000 */
[----:B--2---:R-:W1:Y:S02]  /*4e10*/  LDG.E.U8 R157, desc[UR36][R8.64+0x99] ;  /* 0x00009924089d7981 */ /* 0x004e64000c1e1100 */
[----:B-1----:R-:W-:-:S05]  /*4e20*/  PRMT R3, R157, 0x8880, RZ ;  /* 0x000088809d037816 */ /* 0x002fca00000000ff */
[----:B------:R-:W-:-:S07]  /*4e30*/  IMAD R12, R3, R156, RZ ;  /* 0x0000009c030c7224 */ /* 0x000fce00078e02ff */
.L_x_189:
[----:B------:R-:W-:Y:S05]  /*4e40*/  BSYNC B1 ;  /* 0x0000000000017941 */ /* 0x000fea0003800000 */
.L_x_188:
        /* <DEDUP_REMOVED lines=11> */
.L_x_191:
[----:B------:R-:W-:Y:S05]  /*4f00*/  BSYNC B1 ;  /* 0x0000000000017941 */ /* 0x000fea0003800000 */
.L_x_190:
[----:B-1----:R-:W-:Y:S01]  /*4f10*/  @!P4 IMAD R3, R102, R155, R12 ;  /* 0x0000009b6603c224 */ /* 0x002fe200078e020c */
[----:B------:R-:W-:Y:S04]  /*4f20*/  BSSY B1, `(.L_x_192) ;  /* 0x0000006000017945 */ /* 0x000fe80003800000 */
[----:B------:R1:W-:Y:S01]  /*4f30*/  @!P4 STG.E.U8 desc[UR36][R6.64+0x98], R3 ;  /* 0x000098030600c986 */ /* 0x0003e2000c101124 */
[----:B------:R-:W-:Y:S05]  /*4f40*/  @P3 BRA `(.L_x_193) ;  /* 0x00000000000c3947 */ /* 0x000fea0003800000 */
[----:B--2---:R-:W1:Y:S02]  /*4f50*/  LDG.E.U8 R157, desc[UR36][R10.64+0x99] ;  /* 0x000099240a9d7981 */ /* 0x004e64000c1e1100 */
[----:B-1----:R-:W-:-:S05]  /*4f60*/  PRMT R3, R157, 0x8880, RZ ;  /* 0x000088809d037816 */ /* 0x002fca00000000ff */
[----:B------:R-:W-:-:S07]  /*4f70*/  IMAD R12, R3, R156, RZ ;  /* 0x0000009c030c7224 */ /* 0x000fce00078e02ff */
.L_x_193:
[----:B------:R-:W-:Y:S05]  /*4f80*/  BSYNC B1 ;  /* 0x0000000000017941 */ /* 0x000fea0003800000 */
.L_x_192:
[----:B------:R-:W-:Y:S01]  /*4f90*/  @!P3 IMAD R103, R103, R155, R12 ;  /* 0x0000009b6767b224 */ /* 0x000fe200078e020c */
[----:B------:R-:W-:Y:S04]  /*4fa0*/  BSSY B1, `(.L_x_194) ;  /* 0x0000006000017945 */ /* 0x000fe80003800000 */
[----:B------:R0:W-:Y:S01]  /*4fb0*/  @!P3 STG.E.U8 desc[UR36][R6.64+0x99], R103 ;  /* 0x000099670600b986 */ /* 0x0001e2000c101124 */
[----:B------:R-:W-:Y:S05]  /*4fc0*/  @P5 BRA `(.L_x_195) ;  /* 0x00000000000c5947 */ /* 0x000fea0003800000 */
[----:B--2---:R-:W1:Y:S02]  /*4fd0*/  LDG.E.U8 R157, desc[UR36][R8.64+0xa0] ;  /* 0x0000a024089d7981 */ /* 0x004e64000c1e1100 */
[----:B-1----:R-:W-:-:S05]  /*4fe0*/  PRMT R3, R157, 0x8880, RZ ;  /* 0x000088809d037816 */ /* 0x002fca00000000ff */
[----:B------:R-:W-:-:S07]  /*4ff0*/  IMAD R12, R3, R156, RZ ;  /* 0x0000009c030c7224 */ /* 0x000fce00078e02ff */
.L_x_195:
[----:B------:R-:W-:Y:S05]  /*5000*/  BSYNC B1 ;  /* 0x0000000000017941 */ /* 0x000fea0003800000 */
.L_x_194:
[----:B-1----:R-:W-:Y:S01]  /*5010*/  @!P5 IMAD R3, R104, R155, R12 ;  /* 0x0000009b6803d224 */ /* 0x002fe200078e020c */
[----:B------:R-:W-:Y:S04]  /*5020*/  BSSY B1, `(.L_x_196) ;  /* 0x0000006000017945 */ /* 0x000fe80003800000 */
[----:B------:R1:W-:Y:S01]  /*5030*/  @!P5 STG.E.U8 desc[UR36][R4.64+0xa0], R3 ;  /* 0x0000a0030400d986 */ /* 0x0003e2000c101124 */
[----:B------:R-:W-:Y:S05]  /*5040*/  @P2 BRA `(.L_x_197) ;  /* 0x00000000000c2947 */ /* 0x000fea0003800000 */
[----:B--2---:R-:W1:Y:S02]  /*5050*/  LDG.E.U8 R157, desc[UR36][R8.64+0xa1] ;  /* 0x0000a124089d7981 */ /* 0x004e64000c1e1100 */
[----:B-1----:R-:W-:-:S05]  /*5060*/  PRMT R3, R157, 0x8880, RZ ;  /* 0x000088809d037816 */ /* 0x002fca00000000ff */
[----:B------:R-:W-:-:S07]  /*5070*/  IMAD R12, R3, R156, RZ ;  /* 0x0000009c030c7224 */ /* 0x000fce00078e02ff */
.L_x_197:
[----:B------:R-:W-:Y:S05]  /*5080*/  BSYNC B1 ;  /* 0x0000000000017941 */ /* 0x000fea0003800000 */
.L_x_196:
        /* <DEDUP_REMOVED lines=11> */
.L_x_199:
[----:B------:R-:W-:Y:S05]  /*5140*/  BSYNC B1 ;  /* 0x0000000000017941 */ /* 0x000fea0003800000 */
.L_x_198:
[----:B-1----:R-:W-:Y:S01]  /*5150*/  @!P4 IMAD R3, R106, R155, R12 ;  /* 0x0000009b6a03c224 */ /* 0x002fe200078e020c */
[----:B------:R-:W-:Y:S04]  /*5160*/  BSSY B1, `(.L_x_200) ;  /* 0x0000006000017945 */ /* 0x000fe80003800000 */
[----:B------:R1:W-:Y:S01]  /*5170*/  @!P4 STG.E.U8 desc[UR36][R6.64+0xa0], R3 ;  /* 0x0000a0030600c986 */ /* 0x0003e2000c101124 */
[----:B------:R-:W-:Y:S05]  /*5180*/  @P3 BRA `(.L_x_201) ;  /* 0x00000000000c3947 */ /* 0x000fea0003800000 */
[----:B--2---:R-:W1:Y:S02]  /*5190*/  LDG.E.U8 R157, desc[UR36][R10.64+0xa1] ;  /* 0x0000a1240a9d7981 */ /* 0x004e64000c1e1100 */
[----:B-1----:R-:W-:-:S05]  /*51a0*/  PRMT R3, R157, 0x8880, RZ ;  /* 0x000088809d037816 */ /* 0x002fca00000000ff */
[----:B------:R-:W-:-:S07]  /*51b0*/  IMAD R12, R3, R156, RZ ;  /* 0x0000009c030c7224 */ /* 0x000fce00078e02ff */
.L_x_201:
[----:B------:R-:W-:Y:S05]  /*51c0*/  BSYNC B1 ;  /* 0x0000000000017941 */ /* 0x000fea0003800000 */
.L_x_200:
[----:B------:R-:W-:Y:S01]  /*51d0*/  @!P3 IMAD R107, R107, R155, R12 ;  /* 0x0000009b6b6bb224 */ /* 0x000fe200078e020c */
[----:B------:R-:W-:Y:S04]  /*51e0*/  BSSY B1, `(.L_x_202) ;  /* 0x0000006000017945 */ /* 0x000fe80003800000 */
[----:B------:R0:W-:Y:S01]  /*51f0*/  @!P3 STG.E.U8 desc[UR36][R6.64+0xa1], R107 ;  /* 0x0000a16b0600b986 */ /* 0x0001e2000c101124 */
[----:B------:R-:W-:Y:S05]  /*5200*/  @P5 BRA `(.L_x_203) ;  /* 0x00000000000c5947 */ /* 0x000fea0003800000 */
[----:B--2---:R-:W1:Y:S02]  /*5210*/  LDG.E.U8 R157, desc[UR36][R8.64+0xa8] ;  /* 0x0000a824089d7981 */ /* 0x004e64000c1e1100 */
[----:B-1----:R-:W-:-:S05]  /*5220*/  PRMT R3, R157, 0x8880, RZ ;  /* 0x000088809d037816 */ /* 0x002fca00000000ff */
[----:B------:R-:W-:-:S07]  /*5230*/  IMAD R12, R3, R156, RZ ;  /* 0x0000009c030c7224 */ /* 0x000fce00078e02ff */
.L_x_203:
[----:B------:R-:W-:Y:S05]  /*5240*/  BSYNC B1 ;  /* 0x0000000000017941 */ /* 0x000fea0003800000 */
.L_x_202:
[----:B-1----:R-:W-:Y:S01]  /*5250*/  @!P5 IMAD R3, R108, R155, R12 ;  /* 0x0000009b6c03d224 */ /* 0x002fe200078e020c */
[----:B------:R-:W-:Y:S04]  /*5260*/  BSSY B1, `(.L_x_204) ;  /* 0x0000006000017945 */ /* 0x000fe80003800000 */
[----:B------:R1:W-:Y:S01]  /*5270*/  @!P5 STG.E.U8 desc[UR36][R4.64+0xa8], R3 ;  /* 0x0000a8030400d986 */ /* 0x0003e2000c101124 */
[----:B------:R-:W-:Y:S05]  /*5280*/  @P2 BRA `(.L_x_205) ;  /* 0x00000000000c2947 */ /* 0x000fea0003800000 */
[----:B--2---:R-:W1:Y:S02]  /*5290*/  LDG.E.U8 R157, desc[UR36][R8.64+0xa9] ;  /* 0x0000a924089d7981 */ /* 0x004e64000c1e1100 */
[----:B-1----:R-:W-:-:S05]  /*52a0*/  PRMT R3, R157, 0x8880, RZ ;  /* 0x000088809d037816 */ /* 0x002fca00000000ff */
[----:B------:R-:W-:-:S07]  /*52b0*/  IMAD R12, R3, R156, RZ ;  /* 0x0000009c030c7224 */ /* 0x000fce00078e02ff */
.L_x_205:
[----:B------:R-:W-:Y:S05]  /*52c0*/  BSYNC B1 ;  /* 0x0000000000017941 */ /* 0x000fea0003800000 */
.L_x_204:
        /* <DEDUP_REMOVED lines=11> */
.L_x_207:
[----:B------:R-:W-:Y:S05]  /*5380*/  BSYNC B1 ;  /* 0x0000000000017941 */ /* 0x000fea0003800000 */
.L_x_206:
[----:B-1----:R-:W-:Y:S01]  /*5390*/  @!P4 IMAD R3, R110, R155, R12 ;  /* 0x0000009b6e03c224 */ /* 0x002fe200078e020c */
[----:B------:R-:W-:Y:S04]  /*53a0*/  BSSY B1, `(.L_x_208) ;  /* 0x0000006000017945 */ /* 0x000fe80003800000 */
[----:B------:R1:W-:Y:S01]  /*53b0*/  @!P4 STG.E.U8 desc[UR36][R6.64+0xa8], R3 ;  /* 0x0000a8030600c986 */ /* 0x0003e2000c101124 */
[----:B------:R-:W-:Y:S05]  /*53c0*/  @P3 BRA `(.L_x_209) ;  /* 0x00000000000c3947 */ /* 0x000fea0003800000 */
[----:B--2---:R-:W1:Y:S02]  /*53d0*/  LDG.E.U8 R157, desc[UR36][R10.64+0xa9] ;  /* 0x0000a9240a9d7981 */ /* 0x004e64000c1e1100 */
[----:B-1----:R-:W-:-:S05]  /*53e0*/  PRMT R3, R157, 0x8880, RZ ;  /* 0x000088809d037816 */ /* 0x002fca00000000ff */
[----:B------:R-:W-:-:S07]  /*53f0*/  IMAD R12, R3, R156, RZ ;  /* 0x0000009c030c7224 */ /* 0x000fce00078e02ff */
.L_x_209:
[----:B------:R-:W-:Y:S05]  /*5400*/  BSYNC B1 ;  /* 0x0000000000017941 */ /* 0x000fea0003800000 */
.L_x_208:
[----:B------:R-:W-:Y:S01]  /*5410*/  @!P3 IMAD R111, R111, R155, R12 ;  /* 0x0000009b6f6fb224 */ /* 0x000fe200078e020c */
[----:B------:R-:W-:Y:S04]  /*5420*/  BSSY B1, `(.L_x_210) ;  /* 0x0000006000017945 */ /* 0x000fe80003800000 */
[----:B------:R0:W-:Y:S01]  /*5430*/  @!P3 STG.E.U8 desc[UR36][R6.64+0xa9], R111 ;  /* 0x0000a96f0600b986 */ /* 0x0001e2000c101124 */
[----:B------:R-:W-:Y:S05]  /*5440*/  @P5 BRA `(.L_x_211) ;  /* 0x00000000000c5947 */ /* 0x000fea0003800000 */
[----:B--2---:R-:W1:Y:S02]  /*5450*/  LDG.E.U8 R157, desc[UR36][R8.64+0xb0] ;  /* 0x0000b024089d7981 */ /* 0x004e64000c1e1100 */
[----:B-1----:R-:W-:-:S05]  /*5460*/  PRMT R3, R157, 0x8880, RZ ;  /* 0x000088809d037816 */ /* 0x002fca00000000ff */
[----:B------:R-:W-:-:S07]  /*5470*/  IMAD R12, R3, R156, RZ ;  /* 0x0000009c030c7224 */ /* 0x000fce00078e02ff */
.L_x_211:
[----:B------:R-:W-:Y:S05]  /*5480*/  BSYNC B1 ;  /* 0x0000000000017941 */ /* 0x000fea0003800000 */
.L_x_210:
[----:B-1----:R-:W-:Y:S01]  /*5490*/  @!P5 IMAD R3, R112, R155, R12 ;  /* 0x0000009b7003d224 */ /* 0x002fe200078e020c */
[----:B------:R-:W-:Y:S04]  /*54a0*/  BSSY B1, `(.L_x_212) ;  /* 0x0000006000017945 */ /* 0x000fe80003800000 */
[----:B------:R1:W-:Y:S01]  /*54b0*/  @!P5 STG.E.U8 desc[UR36][R4.64+0xb0], R3 ;  /* 0x0000b0030400d986 */ /* 0x0003e2000c101124 */
[----:B------:R-:W-:Y:S05]  /*54c0*/  @P2 BRA `(.L_x_213) ;  /* 0x00000000000c2947 */ /* 0x000fea0003800000 */
[----:B--2---:R-:W1:Y:S02]  /*54d0*/  LDG.E.U8 R157, desc[UR36][R8.64+0xb1] ;  /* 0x0000b124089d7981 */ /* 0x004e64000c1e1100 */
[----:B-1----:R-:W-:-:S05]  /*54e0*/  PRMT R3, R157, 0x8880, RZ ;  /* 0x000088809d037816 */ /* 0x002fca00000000ff */
[----:B------:R-:W-:-:S07]  /*54f0*/  IMAD R12, R3, R156, RZ ;  /* 0x0000009c030c7224 */ /* 0x000fce00078e02ff */
.L_x_213:
[----:B------:R-:W-:Y:S05]  /*5500*/  BSYNC B1 ;  /* 0x0000000000017941 */ /* 0x000fea0003800000 */
.L_x_212:
        /* <DEDUP_REMOVED lines=11> */
.L_x_215:
[----:B------:R-:W-:Y:S05]  /*55c0*/  BSYNC B1 ;  /* 0x0000000000017941 */ /* 0x000fea0003800000 */
.L_x_214:
[----:B-1----:R-:W-:Y:S01]  /*55d0*/  @!P4 IMAD R3, R114, R155, R12 ;  /* 0x0000009b7203c224 */ /* 0x002fe200078e020c */
[----:B------:R-:W-:Y:S04]  /*55e0*/  BSSY B1, `(.L_x_216) ;  /* 0x0000006000017945 */ /* 0x000fe80003800000 */
[----:B------:R1:W-:Y:S01]  /*55f0*/  @!P4 STG.E.U8 desc[UR36][R6.64+0xb0], R3 ;  /* 0x0000b0030600c986 */ /* 0x0003e2000c101124 */
[----:B------:R-:W-:Y:S05]  /*5600*/  @P3 BRA `(.L_x_217) ;  /* 0x00000000000c3947 */ /* 0x000fea0003800000 */
[----:B--2---:R-:W1:Y:S02]  /*5610*/  LDG.E.U8 R157, desc[UR36][R10.64+0xb1] ;  /* 0x0000b1240a9d7981 */ /* 0x004e64000c1e1100 */
[----:B-1----:R-:W-:-:S05]  /*5620*/  PRMT R3, R157, 0x8880, RZ ;  /* 0x000088809d037816 */ /* 0x002fca00000000ff */
[----:B------:R-:W-:-:S07]  /*5630*/  IMAD R12, R3, R156, RZ ;  /* 0x0000009c030c7224 */ /* 0x000fce00078e02ff */
.L_x_217:
[----:B------:R-:W-:Y:S05]  /*5640*/  BSYNC B1 ;  /* 0x0000000000017941 */ /* 0x000fea0003800000 */
.L_x_216:
[----:B------:R-:W-:Y:S01]  /*5650*/  @!P3 IMAD R115, R115, R155, R12 ;  /* 0x0000009b7373b224 */ /* 0x000fe200078e020c */
[----:B------:R-:W-:Y:S04]  /*5660*/  BSSY B1, `(.L_x_218) ;  /* 0x0000006000017945 */ /* 0x000fe80003800000 */
[----:B------:R0:W-:Y:S01]  /*5670*/  @!P3 STG.E.U8 desc[UR36][R6.64+0xb1], R115 ;  /* 0x0000b1730600b986 */ /* 0x0001e2000c101124 */
[----:B------:R-:W-:Y:S05]  /*5680*/  @P5 BRA `(.L_x_219) ;  /* 0x00000000000c5947 */ /* 0x000fea0003800000 */
[----:B--2---:R-:W1:Y:S02]  /*5690*/  LDG.E.U8 R157, desc[UR36][R8.64+0xb8] ;  /* 0x0000b824089d7981 */ /* 0x004e64000c1e1100 */
[----:B-1----:R-:W-:-:S05]  /*56a0*/  PRMT R3, R157, 0x8880, RZ ;  /* 0x000088809d037816 */ /* 0x002fca00000000ff */
[----:B------:R-:W-:-:S07]  /*56b0*/  IMAD R12, R3, R156, RZ ;  /* 0x0000009c030c7224 */ /* 0x000fce00078e02ff */
.L_x_219:
[----:B------:R-:W-:Y:S05]  /*56c0*/  BSYNC B1 ;  /* 0x0000000000017941 */ /* 0x000fea0003800000 */
.L_x_218:
[----:B-1----:R-:W-:Y:S01]  /*56d0*/  @!P5 IMAD R3, R116, R155, R12 ;  /* 0x0000009b7403d224 */ /* 0x002fe200078e020c */
[----:B------:R-:W-:Y:S04]  /*56e0*/  BSSY B1, `(.L_x_220) ;  /* 0x0000006000017945 */ /* 0x000fe80003800000 */
[----:B------:R1:W-:Y:S01]  /*56f0*/  @!P5 STG.E.U8 desc[UR36][R4.64+0xb8], R3 ;  /* 0x0000b8030400d986 */ /* 0x0003e2000c101124 */
[----:B------:R-:W-:Y:S05]  /*5700*/  @P2 BRA `(.L_x_221) ;  /* 0x00000000000c2947 */ /* 0x000fea0003800000 */
[----:B--2---:R-:W1:Y:S02]  /*5710*/  LDG.E.U8 R157, desc[UR36][R8.64+0xb9] ;  /* 0x0000b924089d7981 */ /* 0x004e64000c1e1100 */
[----:B-1----:R-:W-:-:S05]  /*5720*/  PRMT R3, R157, 0x8880, RZ ;  /* 0x000088809d037816 */ /* 0x002fca00000000ff */
[----:B------:R-:W-:-:S07]  /*5730*/  IMAD R12, R3, R156, RZ ;  /* 0x0000009c030c7224 */ /* 0x000fce00078e02ff */
.L_x_221:
[----:B------:R-:W-:Y:S05]  /*5740*/  BSYNC B1 ;  /* 0x0000000000017941 */ /* 0x000fea0003800000 */
.L_x_220:
        /* <DEDUP_REMOVED lines=11> */
.L_x_223:
[----:B------:R-:W-:Y:S05]  /*5800*/  BSYNC B1 ;  /* 0x0000000000017941 */ /* 0x000fea0003800000 */
.L_x_222:
[----:B-1----:R-:W-:Y:S01]  /*5810*/  @!P4 IMAD R3, R118, R155, R12 ;  /* 0x0000009b7603c224 */ /* 0x002fe200078e020c */
[----:B------:R-:W-:Y:S04]  /*5820*/  BSSY B1, `(.L_x_224) ;  /* 0x0000006000017945 */ /* 0x000fe80003800000 */
[----:B------:R1:W-:Y:S01]  /*5830*/  @!P4 STG.E.U8 desc[UR36][R6.64+0xb8], R3 ;  /* 0x0000b8030600c986 */ /* 0x0003e2000c101124 */
[----:B------:R-:W-:Y:S05]  /*5840*/  @P3 BRA `(.L_x_225) ;  /* 0x00000000000c3947 */ /* 0x000fea0003800000 */
[----:B--2---:R-:W1:Y:S02]  /*5850*/  LDG.E.U8 R157, desc[UR36][R10.64+0xb9] ;  /* 0x0000b9240a9d7981 */ /* 0x004e64000c1e1100 */
[----:B-1----:R-:W-:-:S05]  /*5860*/  PRMT R3, R157, 0x8880, RZ ;  /* 0x000088809d037816 */ /* 0x002fca00000000ff */
[----:B------:R-:W-:-:S07]  /*5870*/  IMAD R12, R3, R156, RZ ;  /* 0x0000009c030c7224 */ /* 0x000fce00078e02ff */
.L_x_225:
[----:B------:R-:W-:Y:S05]  /*5880*/  BSYNC B1 ;  /* 0x0000000000017941 */ /* 0x000fea0003800000 */
.L_x_224:
[----:B------:R-:W-:Y:S01]  /*5890*/  @!P3 IMAD R119, R119, R155, R12 ;  /* 0x0000009b7777b224 */ /* 0x000fe200078e020c */
[----:B------:R-:W-:Y:S04]  /*58a0*/  BSSY B1, `(.L_x_226) ;  /* 0x0000006000017945 */ /* 0x000fe80003800000 */
[----:B------:R0:W-:Y:S01]  /*58b0*/  @!P3 STG.E.U8 desc[UR36][R6.64+0xb9], R119 ;  /* 0x0000b9770600b986 */ /* 0x0001e2000c101124 */
[----:B------:R-:W-:Y:S05]  /*58c0*/  @P5 BRA `(.L_x_227) ;  /* 0x00000000000c5947 */ /* 0x000fea0003800000 */
[----:B--2---:R-:W1:Y:S02]  /*58d0*/  LDG.E.U8 R157, desc[UR36][R8.64+0xc0] ;  /* 0x0000c024089d7981 */ /* 0x004e64000c1e1100 */
[----:B-1----:R-:W-:-:S05]  /*58e0*/  PRMT R3, R157, 0x8880, RZ ;  /* 0x000088809d037816 */ /* 0x002fca00000000ff */
[----:B------:R-:W-:-:S07]  /*58f0*/  IMAD R12, R3, R156, RZ ;  /* 0x0000009c030c7224 */ /* 0x000fce00078e02ff */
.L_x_227:
[----:B------:R-:W-:Y:S05]  /*5900*/  BSYNC B1 ;  /* 0x0000000000017941 */ /* 0x000fea0003800000 */
.L_x_226:
[----:B-1----:R-:W-:Y:S01]  /*5910*/  @!P5 IMAD R3, R120, R155, R12 ;  /* 0x0000009b7803d224 */ /* 0x002fe200078e020c */
[----:B------:R-:W-:Y:S04]  /*5920*/  BSSY B1, `(.L_x_228) ;  /* 0x0000006000017945 */ /* 0x000fe80003800000 */
[----:B------:R1:W-:Y:S01]  /*5930*/  @!P5 STG.E.U8 desc[UR36][R4.64+0xc0], R3 ;  /* 0x0000c0030400d986 */ /* 0x0003e2000c101124 */
[----:B------:R-:W-:Y:S05]  /*5940*/  @P2 BRA `(.L_x_229) ;  /* 0x00000000000c2947 */ /* 0x000fea0003800000 */
[----:B--2---:R-:W1:Y:S02]  /*5950*/  LDG.E.U8 R157, desc[UR36][R8.64+0xc1] ;  /* 0x0000c124089d7981 */ /* 0x004e64000c1e1100 */
[----:B-1----:R-:W-:-:S05]  /*5960*/  PRMT R3, R157, 0x8880, RZ ;  /* 0x000088809d037816 */ /* 0x002fca00000000ff */
[----:B------:R-:W-:-:S07]  /*5970*/  IMAD R12, R3, R156, RZ ;  /* 0x0000009c030c7224 */ /* 0x000fce00078e02ff */
.L_x_229:
[----:B------:R-:W-:Y:S05]  /*5980*/  BSYNC B1 ;  /* 0x0000000000017941 */ /* 0x000fea0003800000 */
.L_x_228:
        /* <DEDUP_REMOVED lines=11> */
.L_x_231:
[----:B------:R-:W-:Y:S05]  /*5a40*/  BSYNC B1 ;  /* 0x0000000000017941 */ /* 0x000fea0003800000 */
.L_x_230:
[----:B-1----:R-:W-:Y:S01]  /*5a50*/  @!P4 IMAD R3, R122, R155, R12 ;  /* 0x0000009b7a03c224 */ /* 0x002fe200078e020c */
[----:B------:R-:W-:Y:S04]  /*5a60*/  BSSY B1, `(.L_x_232) ;  /* 0x0000006000017945 */ /* 0x000fe80003800000 */
[----:B------:R1:W-:Y:S01]  /*5a70*/  @!P4 STG.E.U8 desc[UR36][R6.64+0xc0], R3 ;  /* 0x0000c0030600c986 */ /* 0x0003e2000c101124 */
[----:B------:R-:W-:Y:S05]  /*5a80*/  @P3 BRA `(.L_x_233) ;  /* 0x00000000000c3947 */ /* 0x000fea0003800000 */
[----:B--2---:R-:W1:Y:S02]  /*5a90*/  LDG.E.U8 R157, desc[UR36][R10.64+0xc1] ;  /* 0x0000c1240a9d7981 */ /* 0x004e64000c1e1100 */
[----:B-1----:R-:W-:-:S05]  /*5aa0*/  PRMT R3, R157, 0x8880, RZ ;  /* 0x000088809d037816 */ /* 0x002fca00000000ff */
[----:B------:R-:W-:-:S07]  /*5ab0*/  IMAD R12, R3, R156, RZ ;  /* 0x0000009c030c7224 */ /* 0x000fce00078e02ff */
.L_x_233:
[----:B------:R-:W-:Y:S05]  /*5ac0*/  BSYNC B1 ;  /* 0x0000000000017941 */ /* 0x000fea0003800000 */
.L_x_232:
[----:B------:R-:W-:Y:S01]  /*5ad0*/  @!P3 IMAD R123, R123, R155, R12 ;  /* 0x0000009b7b7bb224 */ /* 0x000fe200078e020c */
[----:B------:R-:W-:Y:S04]  /*5ae0*/  BSSY B1, `(.L_x_234) ;  /* 0x0000006000017945 */ /* 0x000fe80003800000 */
[----:B------:R0:W-:Y:S01]  /*5af0*/  @!P3 STG.E.U8 desc[UR36][R6.64+0xc1], R123 ;  /* 0x0000c17b0600b986 */ /* 0x0001e2000c101124 */
[----:B------:R-:W-:Y:S05]  /*5b00*/  @P5 BRA `(.L_x_235) ;  /* 0x00000000000c5947 */ /* 0x000fea0003800000 */
[----:B--2---:R-:W1:Y:S02]  /*5b10*/  LDG.E.U8 R157, desc[UR36][R8.64+0xc8] ;  /* 0x0000c824089d7981 */ /* 0x004e64000c1e1100 */
[----:B-1----:R-:W-:-:S05]  /*5b20*/  PRMT R3, R157, 0x8880, RZ ;  /* 0x000088809d037816 */ /* 0x002fca00000000ff */
[----:B------:R-:W-:-:S07]  /*5b30*/  IMAD R12, R3, R156, RZ ;  /* 0x0000009c030c7224 */ /* 0x000fce00078e02ff */
.L_x_235:
[----:B------:R-:W-:Y:S05]  /*5b40*/  BSYNC B1 ;  /* 0x0000000000017941 */ /* 0x000fea0003800000 */
.L_x_234:
[----:B-1----:R-:W-:Y:S01]  /*5b50*/  @!P5 IMAD R3, R124, R155, R12 ;  /* 0x0000009b7c03d224 */ /* 0x002fe200078e020c */
[----:B------:R-:W-:Y:S04]  /*5b60*/  BSSY B1, `(.L_x_236) ;  /* 0x0000006000017945 */ /* 0x000fe80003800000 */
[----:B------:R1:W-:Y:S01]  /*5b70*/  @!P5 STG.E.U8 desc[UR36][R4.64+0xc8], R3 ;  /* 0x0000c8030400d986 */ /* 0x0003e2000c101124 */
[----:B------:R-:W-:Y:S05]  /*5b80*/  @P2 BRA `(.L_x_237) ;  /* 0x00000000000c2947 */ /* 0x000fea0003800000 */
[----:B--2---:R-:W1:Y:S02]  /*5b90*/  LDG.E.U8 R157, desc[UR36][R8.64+0xc9] ;  /* 0x0000c924089d7981 */ /* 0x004e64000c1e1100 */
[----:B-1----:R-:W-:-:S05]  /*5ba0*/  PRMT R3, R157, 0x8880, RZ ;  /* 0x000088809d037816 */ /* 0x002fca00000000ff */
[----:B------:R-:W-:-:S07]  /*5bb0*/  IMAD R12, R3, R156, RZ ;  /* 0x0000009c030c7224 */ /* 0x000fce00078e02ff */
.L_x_237:
[----:B------:R-:W-:Y:S05]  /*5bc0*/  BSYNC B1 ;  /* 0x0000000000017941 */ /* 0x000fea0003800000 */
.L_x_236:
        /* <DEDUP_REMOVED lines=11> */
.L_x_239:
[----:B------:R-:W-:Y:S05]  /*5c80*/  BSYNC B1 ;  /* 0x0000000000017941 */ /* 0x000fea0003800000 */
.L_x_238:
[----:B-1----:R-:W-:Y:S01]  /*5c90*/  @!P4 IMAD R3, R126, R155, R12 ;  /* 0x0000009b7e03c224 */ /* 0x002fe200078e020c */
[----:B------:R-:W-:Y:S04]  /*5ca0*/  BSSY B1, `(.L_x_240) ;  /* 0x0000006000017945 */ /* 0x000fe80003800000 */
[----:B------:R1:W-:Y:S01]  /*5cb0*/  @!P4 STG.E.U8 desc[UR36][R6.64+0xc8], R3 ;  /* 0x0000c8030600c986 */ /* 0x0003e2000c101124 */
[----:B------:R-:W-:Y:S05]  /*5cc0*/  @P3 BRA `(.L_x_241) ;  /* 0x00000000000c3947 */ /* 0x000fea0003800000 */
[----:B--2---:R-:W1:Y:S02]  /*5cd0*/  LDG.E.U8 R157, desc[UR36][R10.64+0xc9] ;  /* 0x0000c9240a9d7981 */ /* 0x004e64000c1e1100 */
[----:B-1----:R-:W-:-:S05]  /*5ce0*/  PRMT R3, R157, 0x8880, RZ ;  /* 0x000088809d037816 */ /* 0x002fca00000000ff */
[----:B------:R-:W-:-:S07]  /*5cf0*/  IMAD R12, R3, R156, RZ ;  /* 0x0000009c030c7224 */ /* 0x000fce00078e02ff */
.L_x_241:
[----:B------:R-:W-:Y:S05]  /*5d00*/  BSYNC B1 ;  /* 0x0000000000017941 */ /* 0x000fea0003800000 */
.L_x_240:
[----:B------:R-:W-:Y:S01]  /*5d10*/  @!P3 IMAD R127, R127, R155, R12 ;  /* 0x0000009b7f7fb224 */ /* 0x000fe200078e020c */
[----:B------:R-:W-:Y:S04]  /*5d20*/  BSSY B1, `(.L_x_242) ;  /* 0x0000006000017945 */ /* 0x000fe80003800000 */
[----:B------:R0:W-:Y:S01]  /*5d30*/  @!P3 STG.E.U8 desc[UR36][R6.64+0xc9], R127 ;  /* 0x0000c97f0600b986 */ /* 0x0001e2000c101124 */
[----:B------:R-:W-:Y:S05]  /*5d40*/  @P5 BRA `(.L_x_243) ;  /* 0x00000000000c5947 */ /* 0x000fea0003800000 */
[----:B--2---:R-:W1:Y:S02]  /*5d50*/  LDG.E.U8 R157, desc[UR36][R8.64+0xd0] ;  /* 0x0000d024089d7981 */ /* 0x004e64000c1e1100 */
[----:B-1----:R-:W-:-:S05]  /*5d60*/  PRMT R3, R157, 0x8880, RZ ;  /* 0x000088809d037816 */ /* 0x002fca00000000ff */
[----:B------:R-:W-:-:S07]  /*5d70*/  IMAD R12, R3, R156, RZ ;  /* 0x0000009c030c7224 */ /* 0x000fce00078e02ff */
.L_x_243:
[----:B------:R-:W-:Y:S05]  /*5d80*/  BSYNC B1 ;  /* 0x0000000000017941 */ /* 0x000fea0003800000 */
.L_x_242:
[----:B-1----:R-:W-:Y:S01]  /*5d90*/  @!P5 IMAD R3, R128, R155, R12 ;  /* 0x0000009b8003d224 */ /* 0x002fe200078e020c */
[----:B------:R-:W-:Y:S04]  /*5da0*/  BSSY B1, `(.L_x_244) ;  /* 0x0000006000017945 */ /* 0x000fe80003800000 */
[----:B------:R1:W-:Y:S01]  /*5db0*/  @!P5 STG.E.U8 desc[UR36][R4.64+0xd0], R3 ;  /* 0x0000d0030400d986 */ /* 0x0003e2000c101124 */
[----:B------:R-:W-:Y:S05]  /*5dc0*/  @P2 BRA `(.L_x_245) ;  /* 0x00000000000c2947 */ /* 0x000fea0003800000 */
[----:B--2---:R-:W1:Y:S02]  /*5dd0*/  LDG.E.U8 R157, desc[UR36][R8.64+0xd1] ;  /* 0x0000d124089d7981 */ /* 0x004e64000c1e1100 */
[----:B-1----:R-:W-:-:S05]  /*5de0*/  PRMT R3, R157, 0x8880, RZ ;  /* 0x000088809d037816 */ /* 0x002fca00000000ff */
[----:B------:R-:W-:-:S07]  /*5df0*/  IMAD R12, R3, R156, RZ ;  /* 0x0000009c030c7224 */ /* 0x000fce00078e02ff */
.L_x_245:
[----:B------:R-:W-:Y:S05]  /*5e00*/  BSYNC B1 ;  /* 0x0000000000017941 */ /* 0x000fea0003800000 */
.L_x_244:
        /* <DEDUP_REMOVED lines=11> */
.L_x_247:
[----:B------:R-:W-:Y:S05]  /*5ec0*/  BSYNC B1 ;  /* 0x0000000000017941 */ /* 0x000fea0003800000 */
.L_x_246:
[----:B-1----:R-:W-:Y:S01]  /*5ed0*/  @!P4 IMAD R3, R130, R155, R12 ;  /* 0x0000009b8203c224 */ /* 0x002fe200078e020c */
[----:B------:R-:W-:Y:S04]  /*5ee0*/  BSSY B1, `(.L_x_248) ;  /* 0x0000006000017945 */ /* 0x000fe80003800000 */
[----:B------:R1:W-:Y:S01]  /*5ef0*/  @!P4 STG.E.U8 desc[UR36][R6.64+0xd0], R3 ;  /* 0x0000d0030600c986 */ /* 0x0003e2000c101124 */
[----:B------:R-:W-:Y:S05]  /*5f00*/  @P3 BRA `(.L_x_249) ;  /* 0x00000000000c3947 */ /* 0x000fea0003800000 */
[----:B--2---:R-:W1:Y:S02]  /*5f10*/  LDG.E.U8 R157, desc[UR36][R10.64+0xd1] ;  /* 0x0000d1240a9d7981 */ /* 0x004e64000c1e1100 */
[----:B-1----:R-:W-:-:S05]  /*5f20*/  PRMT R3, R157, 0x8880, RZ ;  /* 0x000088809d037816 */ /* 0x002fca00000000ff */
[----:B------:R-:W-:-:S07]  /*5f30*/  IMAD R12, R3, R156, RZ ;  /* 0x0000009c030c7224 */ /* 0x000fce00078e02ff */
.L_x_249:
[----:B------:R-:W-:Y:S05]  /*5f40*/  BSYNC B1 ;  /* 0x0000000000017941 */ /* 0x000fea0003800000 */
.L_x_248:
[----:B------:R-:W-:Y:S01]  /*5f50*/  @!P3 IMAD R131, R131, R155, R12 ;  /* 0x0000009b8383b224 */ /* 0x000fe200078e020c */
[----:B------:R-:W-:Y:S04]  /*5f60*/  BSSY B1, `(.L_x_250) ;  /* 0x0000006000017945 */ /* 0x000fe80003800000 */
[----:B------:R0:W-:Y:S01]  /*5f70*/  @!P3 STG.E.U8 desc[UR36][R6.64+0xd1], R131 ;  /* 0x0000d1830600b986 */ /* 0x0001e2000c101124 */
[----:B------:R-:W-:Y:S05]  /*5f80*/  @P5 BRA `(.L_x_251) ;  /* 0x00000000000c5947 */ /* 0x000fea0003800000 */
[----:B--2---:R-:W1:Y:S02]  /*5f90*/  LDG.E.U8 R157, desc[UR36][R8.64+0xd8] ;  /* 0x0000d824089d7981 */ /* 0x004e64000c1e1100 */
[----:B-1----:R-:W-:-:S05]  /*5fa0*/  PRMT R3, R157, 0x8880, RZ ;  /* 0x000088809d037816 */ /* 0x002fca00000000ff */
[----:B------:R-:W-:-:S07]  /*5fb0*/  IMAD R12, R3, R156, RZ ;  /* 0x0000009c030c7224 */ /* 0x000fce00078e02ff */
.L_x_251:
[----:B------:R-:W-:Y:S05]  /*5fc0*/  BSYNC B1 ;  /* 0x0000000000017941 */ /* 0x000fea0003800000 */
.L_x_250:
[----:B-1----:R-:W-:Y:S01]  /*5fd0*/  @!P5 IMAD R3, R132, R155, R12 ;  /* 0x0000009b8403d224 */ /* 0x002fe200078e020c */
[----:B------:R-:W-:Y:S04]  /*5fe0*/  BSSY B1, `(.L_x_252) ;  /* 0x0000006000017945 */ /* 0x000fe80003800000 */
[----:B------:R1:W-:Y:S01]  /*5ff0*/  @!P5 STG.E.U8 desc[UR36][R4.64+0xd8], R3 ;  /* 0x0000d8030400d986 */ /* 0x0003e2000c101124 */
[----:B------:R-:W-:Y:S05]  /*6000*/  @P2 BRA `(.L_x_253) ;  /* 0x00000000000c2947 */ /* 0x000fea0003800000 */
[----:B--2---:R-:W1:Y:S02]  /*6010*/  LDG.E.U8 R157, desc[UR36][R8.64+0xd9] ;  /* 0x0000d924089d7981 */ /* 0x004e64000c1e1100 */
[----:B-1----:R-:W-:-:S05]  /*6020*/  PRMT R3, R157, 0x8880, RZ ;  /* 0x000088809d037816 */ /* 0x002fca00000000ff */
[----:B------:R-:W-:-:S07]  /*6030*/  IMAD R12, R3, R156, RZ ;  /* 0x0000009c030c7224 */ /* 0x000fce00078e02ff */
.L_x_253:
[----:B------:R-:W-:Y:S05]  /*6040*/  BSYNC B1 ;  /* 0x0000000000017941 */ /* 0x000fea0003800000 */
.L_x_252:
        /* <DEDUP_REMOVED lines=11> */
.L_x_255:
[----:B------:R-:W-:Y:S05]  /*6100*/  BSYNC B1 ;  /* 0x0000000000017941 */ /* 0x000fea0003800000 */
.L_x_254:
[----:B-1----:R-:W-:Y:S01]  /*6110*/  @!P4 IMAD R3, R134, R155, R12 ;  /* 0x0000009b8603c224 */ /* 0x002fe200078e020c */
[----:B------:R-:W-:Y:S04]  /*6120*/  BSSY B1, `(.L_x_256) ;  /* 0x0000006000017945 */ /* 0x000fe80003800000 */
[----:B------:R1:W-:Y:S01]  /*6130*/  @!P4 STG.E.U8 desc[UR36][R6.64+0xd8], R3 ;  /* 0x0000d8030600c986 */ /* 0x0003e2000c101124 */
[----:B------:R-:W-:Y:S05]  /*6140*/  @P3 BRA `(.L_x_257) ;  /* 0x00000000000c3947 */ /* 0x000fea0003800000 */
[----:B--2---:R-:W1:Y:S02]  /*6150*/  LDG.E.U8 R157, desc[UR36][R10.64+0xd9] ;  /* 0x0000d9240a9d7981 */ /* 0x004e64000c1e1100 */
[----:B-1----:R-:W-:-:S05]  /*6160*/  PRMT R3, R157, 0x8880, RZ ;  /* 0x000088809d037816 */ /* 0x002fca00000000ff */
[----:B------:R-:W-:-:S07]  /*6170*/  IMAD R12, R3, R156, RZ ;  /* 0x0000009c030c7224 */ /* 0x000fce00078e02ff */
.L_x_257:
[----:B------:R-:W-:Y:S05]  /*6180*/  BSYNC B1 ;  /* 0x0000000000017941 */ /* 0x000fea0003800000 */
.L_x_256:
[----:B------:R-:W-:Y:S01]  /*6190*/  @!P3 IMAD R135, R135, R155, R12 ;  /* 0x0000009b8787b224 */ /* 0x000fe200078e020c */
[----:B------:R-:W-:Y:S04]  /*61a0*/  BSSY B1, `(.L_x_258) ;  /* 0x0000006000017945 */ /* 0x000fe80003800000 */
[----:B------:R0:W-:Y:S01]  /*61b0*/  @!P3 STG.E.U8 desc[UR36][R6.64+0xd9], R135 ;  /* 0x0000d9870600b986 */ /* 0x0001e2000c101124 */
[----:B------:R-:W-:Y:S05]  /*61c0*/  @P5 BRA `(.L_x_259) ;  /* 0x00000000000c5947 */ /* 0x000fea0003800000 */
[----:B--2---:R-:W1:Y:S02]  /*61d0*/  LDG.E.U8 R157, desc[UR36][R8.64+0xe0] ;  /* 0x0000e024089d7981 */ /* 0x004e64000c1e1100 */
[----:B-1----:R-:W-:-:S05]  /*61e0*/  PRMT R3, R157, 0x8880, RZ ;  /* 0x000088809d037816 */ /* 0x002fca00000000ff */
[----:B------:R-:W-:-:S07]  /*61f0*/  IMAD R12, R3, R156, RZ ;  /* 0x0000009c030c7224 */ /* 0x000fce00078e02ff */
.L_x_259:
[----:B------:R-:W-:Y:S05]  /*6200*/  BSYNC B1 ;  /* 0x0000000000017941 */ /* 0x000fea0003800000 */
.L_x_258:
[----:B-1----:R-:W-:Y:S01]  /*6210*/  @!P5 IMAD R3, R136, R155, R12 ;  /* 0x0000009b8803d224 */ /* 0x002fe200078e020c */
[----:B------:R-:W-:Y:S04]  /*6220*/  BSSY B1, `(.L_x_260) ;  /* 0x0000006000017945 */ /* 0x000fe80003800000 */
[----:B------:R1:W-:Y:S01]  /*6230*/  @!P5 STG.E.U8 desc[UR36][R4.64+0xe0], R3 ;  /* 0x0000e0030400d986 */ /* 0x0003e2000c101124 */
[----:B------:R-:W-:Y:S05]  /*6240*/  @P2 BRA `(.L_x_261) ;  /* 0x00000000000c2947 */ /* 0x000fea0003800000 */
[----:B--2---:R-:W1:Y:S02]  /*6250*/  LDG.E.U8 R157, desc[UR36][R8.64+0xe1] ;  /* 0x0000e124089d7981 */ /* 0x004e64000c1e1100 */
[----:B-1----:R-:W-:-:S05]  /*6260*/  PRMT R3, R157, 0x8880, RZ ;  /* 0x000088809d037816 */ /* 0x002fca00000000ff */
[----:B------:R-:W-:-:S07]  /*6270*/  IMAD R12, R3, R156, RZ ;  /* 0x0000009c030c7224 */ /* 0x000fce00078e02ff */
.L_x_261:
[----:B------:R-:W-:Y:S05]  /*6280*/  BSYNC B1 ;  /* 0x0000000000017941 */ /* 0x000fea0003800000 */
.L_x_260:
        /* <DEDUP_REMOVED lines=11> */
.L_x_263:
[----:B------:R-:W-:Y:S05]  /*6340*/  BSYNC B1 ;  /* 0x0000000000017941 */ /* 0x000fea0003800000 */
.L_x_262:
[----:B-1----:R-:W-:Y:S01]  /*6350*/  @!P4 IMAD R3, R138, R155, R12 ;  /* 0x0000009b8a03c224 */ /* 0x002fe200078e020c */
[----:B------:R-:W-:Y:S04]  /*6360*/  BSSY B1, `(.L_x_264) ;  /* 0x0000006000017945 */ /* 0x000fe80003800000 */
[----:B------:R1:W-:Y:S01]  /*6370*/  @!P4 STG.E.U8 desc[UR36][R6.64+0xe0], R3 ;  /* 0x0000e0030600c986 */ /* 0x0003e2000c101124 */
[----:B------:R-:W-:Y:S05]  /*6380*/  @P3 BRA `(.L_x_265) ;  /* 0x00000000000c3947 */ /* 0x000fea0003800000 */
[----:B--2---:R-:W1:Y:S02]  /*6390*/  LDG.E.U8 R157, desc[UR36][R10.64+0xe1] ;  /* 0x0000e1240a9d7981 */ /* 0x004e64000c1e1100 */
[----:B-1----:R-:W-:-:S05]  /*63a0*/  PRMT R3, R157, 0x8880, RZ ;  /* 0x000088809d037816 */ /* 0x002fca00000000ff */
[----:B------:R-:W-:-:S07]  /*63b0*/  IMAD R12, R3, R156, RZ ;  /* 0x0000009c030c7224 */ /* 0x000fce00078e02ff */
.L_x_265:
[----:B------:R-:W-:Y:S05]  /*63c0*/  BSYNC B1 ;  /* 0x0000000000017941 */ /* 0x000fea0003800000 */
.L_x_264:
[----:B------:R-:W-:Y:S01]  /*63d0*/  @!P3 IMAD R139, R139, R155, R12 ;  /* 0x0000009b8b8bb224 */ /* 0x000fe200078e020c */
[----:B------:R-:W-:Y:S04]  /*63e0*/  BSSY B1, `(.L_x_266) ;  /* 0x0000006000017945 */ /* 0x000fe80003800000 */
[----:B------:R0:W-:Y:S01]  /*63f0*/  @!P3 STG.E.U8 desc[UR36][R6.64+0xe1], R139 ;  /* 0x0000e18b0600b986 */ /* 0x0001e2000c101124 */
[----:B------:R-:W-:Y:S05]  /*6400*/  @P5 BRA `(.L_x_267) ;  /* 0x00000000000c5947 */ /* 0x000fea0003800000 */
[----:B--2---:R-:W1:Y:S02]  /*6410*/  LDG.E.U8 R157, desc[UR36][R8.64+0xe8] ;  /* 0x0000e824089d7981 */ /* 0x004e64000c1e1100 */
[----:B-1----:R-:W-:-:S05]  /*6420*/  PRMT R3, R157, 0x8880, RZ ;  /* 0x000088809d037816 */ /* 0x002fca00000000ff */
[----:B------:R-:W-:-:S07]  /*6430*/  IMAD R12, R3, R156, RZ ;  /* 0x0000009c030c7224 */ /* 0x000fce00078e02ff */
.L_x_267:
[----:B------:R-:W-:Y:S05]  /*6440*/  BSYNC B1 ;  /* 0x0000000000017941 */ /* 0x000fea0003800000 */
.L_x_266:
[----:B-1----:R-:W-:Y:S01]  /*6450*/  @!P5 IMAD R3, R140, R155, R12 ;  /* 0x0000009b8c03d224 */ /* 0x002fe200078e020c */
[----:B------:R-:W-:Y:S04]  /*6460*/  BSSY B1, `(.L_x_268) ;  /* 0x0000006000017945 */ /* 0x000fe80003800000 */
[----:B------:R1:W-:Y:S01]  /*6470*/  @!P5 STG.E.U8 desc[UR36][R4.64+0xe8], R3 ;  /* 0x0000e8030400d986 */ /* 0x0003e2000c101124 */
[----:B------:R-:W-:Y:S05]  /*6480*/  @P2 BRA `(.L_x_269) ;  /* 0x00000000000c2947 */ /* 0x000fea0003800000 */
[----:B--2---:R-:W1:Y:S02]  /*6490*/  LDG.E.U8 R157, desc[UR36][R8.64+0xe9] ;  /* 0x0000e924089d7981 */ /* 0x004e64000c1e1100 */
[----:B-1----:R-:W-:-:S05]  /*64a0*/  PRMT R3, R157, 0x8880, RZ ;  /* 0x000088809d037816 */ /* 0x002fca00000000ff */
[----:B------:R-:W-:-:S07]  /*64b0*/  IMAD R12, R3, R156, RZ ;  /* 0x0000009c030c7224 */ /* 0x000fce00078e02ff */
.L_x_269:
[----:B------:R-:W-:Y:S05]  /*64c0*/  BSYNC B1 ;  /* 0x0000000000017941 */ /* 0x000fea0003800000 */
.L_x_268:
        /* <DEDUP_REMOVED lines=11> */
.L_x_271:
[----:B------:R-:W-:Y:S05]  /*6580*/  BSYNC B1 ;  /* 0x0000000000017941 */ /* 0x000fea0003800000 */
.L_x_270:
[----:B-1----:R-:W-:Y:S01]  /*6590*/  @!P4 IMAD R3, R142, R155, R12 ;  /* 0x0000009b8e03c224 */ /* 0x002fe200078e020c */
[----:B------:R-:W-:Y:S04]  /*65a0*/  BSSY B1, `(.L_x_272) ;  /* 0x0000006000017945 */ /* 0x000fe80003800000 */
[----:B------:R1:W-:Y:S01]  /*65b0*/  @!P4 STG.E.U8 desc[UR36][R6.64+0xe8], R3 ;  /* 0x0000e8030600c986 */ /* 0x0003e2000c101124 */
[----:B------:R-:W-:Y:S05]  /*65c0*/  @P3 BRA `(.L_x_273) ;  /* 0x00000000000c3947 */ /* 0x000fea0003800000 */
[----:B--2---:R-:W1:Y:S02]  /*65d0*/  LDG.E.U8 R157, desc[UR36][R10.64+0xe9] ;  /* 0x0000e9240a9d7981 */ /* 0x004e64000c1e1100 */
[----:B-1----:R-:W-:-:S05]  /*65e0*/  PRMT R3, R157, 0x8880, RZ ;  /* 0x000088809d037816 */ /* 0x002fca00000000ff */
[----:B------:R-:W-:-:S07]  /*65f0*/  IMAD R12, R3, R156, RZ ;  /* 0x0000009c030c7224 */ /* 0x000fce00078e02ff */
.L_x_273:
[----:B------:R-:W-:Y:S05]  /*6600*/  BSYNC B1 ;  /* 0x0000000000017941 */ /* 0x000fea0003800000 */
.L_x_272:
[----:B------:R-:W-:Y:S01]  /*6610*/  @!P3 IMAD R143, R143, R155, R12 ;  /* 0x0000009b8f8fb224 */ /* 0x000fe200078e020c */
[----:B------:R-:W-:Y:S04]  /*6620*/  BSSY B1, `(.L_x_274) ;  /* 0x0000006000017945 */ /* 0x000fe80003800000 */
[----:B------:R0:W-:Y:S01]  /*6630*/  @!P3 STG.E.U8 desc[UR36][R6.64+0xe9], R143 ;  /* 0x0000e98f0600b986 */ /* 0x0001e2000c101124 */
[----:B------:R-:W-:Y:S05]  /*6640*/  @P5 BRA `(.L_x_275) ;  /* 0x00000000000c5947 */ /* 0x000fea0003800000 */
[----:B--2---:R-:W1:Y:S02]  /*6650*/  LDG.E.U8 R157, desc[UR36][R8.64+0xf0] ;  /* 0x0000f024089d7981 */ /* 0x004e64000c1e1100 */
[----:B-1----:R-:W-:-:S05]  /*6660*/  PRMT R3, R157, 0x8880, RZ ;  /* 0x000088809d037816 */ /* 0x002fca00000000ff */
[----:B------:R-:W-:-:S07]  /*6670*/  IMAD R12, R3, R156, RZ ;  /* 0x0000009c030c7224 */ /* 0x000fce00078e02ff */
.L_x_275:
[----:B------:R-:W-:Y:S05]  /*6680*/  BSYNC B1 ;  /* 0x0000000000017941 */ /* 0x000fea0003800000 */
.L_x_274:
[----:B-1----:R-:W-:Y:S01]  /*6690*/  @!P5 IMAD R3, R144, R155, R12 ;  /* 0x0000009b9003d224 */ /* 0x002fe200078e020c */
[----:B------:R-:W-:Y:S04]  /*66a0*/  BSSY B1, `(.L_x_276) ;  /* 0x0000006000017945 */ /* 0x000fe80003800000 */
[----:B------:R1:W-:Y:S01]  /*66b0*/  @!P5 STG.E.U8 desc[UR36][R4.64+0xf0], R3 ;  /* 0x0000f0030400d986 */ /* 0x0003e2000c101124 */
[----:B------:R-:W-:Y:S05]  /*66c0*/  @P2 BRA `(.L_x_277) ;  /* 0x00000000000c2947 */ /* 0x000fea0003800000 */
[----:B--2---:R-:W1:Y:S02]  /*66d0*/  LDG.E.U8 R157, desc[UR36][R8.64+0xf1] ;  /* 0x0000f124089d7981 */ /* 0x004e64000c1e1100 */
[----:B-1----:R-:W-:-:S05]  /*66e0*/  PRMT R3, R157, 0x8880, RZ ;  /* 0x000088809d037816 */ /* 0x002fca00000000ff */
[----:B------:R-:W-:-:S07]  /*66f0*/  IMAD R12, R3, R156, RZ ;  /* 0x0000009c030c7224 */ /* 0x000fce00078e02ff */
.L_x_277:
[----:B------:R-:W-:Y:S05]  /*6700*/  BSYNC B1 ;  /* 0x0000000000017941 */ /* 0x000fea0003800000 */
.L_x_276:
[C---:B------:R-:W-:Y:S01]  /*6710*/  ISETP.LT.OR P4, PT, R0.reuse, 0xf1, !P0 ;  /* 0x000000f10000780c */ /* 0x040fe20004781670 */
[----:B------:R-:W-:Y:S01]  /*6720*/  @!P2 IMAD R145, R145, R155, R12 ;  /* 0x0000009b9191a224 */ /* 0x000fe200078e020c */
[----:B------:R-:W-:Y:S01]  /*6730*/  BSSY B1, `(.L_x_278) ;  /* 0x000000a000017945 */ /* 0x000fe20003800000 */
[C---:B------:R-:W-:Y:S02]  /*6740*/  ISETP.LT.OR P3, PT, R0.reuse, 0xf2, !P0 ;  /* 0x000000f20000780c */ /* 0x040fe40004761670 */
        /* <DEDUP_REMOVED lines=8> */
.L_x_279:
[----:B------:R-:W-:Y:S05]  /*67d0*/  BSYNC B1 ;  /* 0x0000000000017941 */ /* 0x000fea0003800000 */
.L_x_278:
[----:B-1----:R-:W-:Y:S01]  /*67e0*/  @!P4 IMAD R3, R146, R155, R12 ;  /* 0x0000009b9203c224 */ /* 0x002fe200078e020c */
[----:B------:R-:W-:Y:S04]  /*67f0*/  BSSY B1, `(.L_x_280) ;  /* 0x0000006000017945 */ /* 0x000fe80003800000 */
[----:B------:R1:W-:Y:S01]  /*6800*/  @!P4 STG.E.U8 desc[UR36][R6.64+0xf0], R3 ;  /* 0x0000f0030600c986 */ /* 0x0003e2000c101124 */
[----:B------:R-:W-:Y:S05]  /*6810*/  @P3 BRA `(.L_x_281) ;  /* 0x00000000000c3947 */ /* 0x000fea0003800000 */
[----:B--2---:R-:W1:Y:S02]  /*6820*/  LDG.E.U8 R157, desc[UR36][R10.64+0xf1] ;  /* 0x0000f1240a9d7981 */ /* 0x004e64000c1e1100 */
[----:B-1----:R-:W-:-:S05]  /*6830*/  PRMT R3, R157, 0x8880, RZ ;  /* 0x000088809d037816 */ /* 0x002fca00000000ff */
[----:B------:R-:W-:-:S07]  /*6840*/  IMAD R12, R3, R156, RZ ;  /* 0x0000009c030c7224 */ /* 0x000fce00078e02ff */
.L_x_281:
[----:B------:R-:W-:Y:S05]  /*6850*/  BSYNC B1 ;  /* 0x0000000000017941 */ /* 0x000fea0003800000 */
.L_x_280:
[----:B------:R-:W-:Y:S01]  /*6860*/  @!P3 IMAD R147, R147, R155, R12 ;  /* 0x0000009b9393b224 */ /* 0x000fe200078e020c */
[----:B------:R-:W-:Y:S04]  /*6870*/  BSSY B1, `(.L_x_282) ;  /* 0x0000006000017945 */ /* 0x000fe80003800000 */
[----:B------:R0:W-:Y:S01]  /*6880*/  @!P3 STG.E.U8 desc[UR36][R6.64+0xf1], R147 ;  /* 0x0000f1930600b986 */ /* 0x0001e2000c101124 */
[----:B------:R-:W-:Y:S05]  /*6890*/  @P2 BRA `(.L_x_283) ;  /* 0x00000000000c2947 */ /* 0x000fea0003800000 */
[----:B--2---:R-:W1:Y:S02]  /*68a0*/  LDG.E.U8 R157, desc[UR36][R8.64+0xf8] ;  /* 0x0000f824089d7981 */ /* 0x004e64000c1e1100 */
[----:B-1----:R-:W-:-:S05]  /*68b0*/  PRMT R3, R157, 0x8880, RZ ;  /* 0x000088809d037816 */ /* 0x002fca00000000ff */
[----:B------:R-:W-:-:S07]  /*68c0*/  IMAD R12, R3, R156, RZ ;  /* 0x0000009c030c7224 */ /* 0x000fce00078e02ff */
.L_x_283:
[----:B------:R-:W-:Y:S05]  /*68d0*/  BSYNC B1 ;  /* 0x0000000000017941 */ /* 0x000fea0003800000 */
.L_x_282:
[----:B-1----:R-:W-:Y:S01]  /*68e0*/  @!P2 IMAD R3, R148, R155, R12 ;  /* 0x0000009b9403a224 */ /* 0x002fe200078e020c */
[----:B------:R-:W-:Y:S04]  /*68f0*/  BSSY B1, `(.L_x_284) ;  /* 0x0000006000017945 */ /* 0x000fe80003800000 */
[----:B------:R1:W-:Y:S01]  /*6900*/  @!P2 STG.E.U8 desc[UR36][R4.64+0xf8], R3 ;  /* 0x0000f8030400a986 */ /* 0x0003e2000c101124 */
[----:B------:R-:W-:Y:S05]  /*6910*/  @P1 BRA `(.L_x_285) ;  /* 0x00000000000c1947 */ /* 0x000fea0003800000 */
[----:B--2---:R-:W1:Y:S02]  /*6920*/  LDG.E.U8 R157, desc[UR36][R8.64+0xf9] ;  /* 0x0000f924089d7981 */ /* 0x004e64000c1e1100 */
[----:B-1----:R-:W-:-:S05]  /*6930*/  PRMT R3, R157, 0x8880, RZ ;  /* 0x000088809d037816 */ /* 0x002fca00000000ff */
[----:B------:R-:W-:-:S07]  /*6940*/  IMAD R12, R3, R156, RZ ;  /* 0x0000009c030c7224 */ /* 0x000fce00078e02ff */
.L_x_285:
[----:B------:R-:W-:Y:S05]  /*6950*/  BSYNC B1 ;  /* 0x0000000000017941 */ /* 0x000fea0003800000 */
.L_x_284:
[----:B------:R-:W-:Y:S01]  /*6960*/  @!P1 IMAD R149, R149, R155, R12 ;  /* 0x0000009b95959224 */ /* 0x000fe200078e020c */
[----:B------:R-:W-:Y:S04]  /*6970*/  BSSY B1, `(.L_x_286) ;  /* 0x0000006000017945 */ /* 0x000fe80003800000 */
[----:B------:R0:W-:Y:S01]  /*6980*/  @!P1 STG.E.U8 desc[UR36][R4.64+0xf9], R149 ;  /* 0x0000f99504009986 */ /* 0x0001e2000c101124 */
[----:B------:R-:W-:Y:S05]  /*6990*/  @P5 BRA `(.L_x_287) ;  /* 0x00000000000c5947 */ /* 0x000fea0003800000 */
[----:B--2---:R-:W1:Y:S02]  /*69a0*/  LDG.E.U8 R157, desc[UR36][R10.64+0xf8] ;  /* 0x0000f8240a9d7981 */ /* 0x004e64000c1e1100 */
[----:B-1----:R-:W-:-:S05]  /*69b0*/  PRMT R3, R157, 0x8880, RZ ;  /* 0x000088809d037816 */ /* 0x002fca00000000ff */
[----:B------:R-:W-:-:S07]  /*69c0*/  IMAD R12, R3, R156, RZ ;  /* 0x0000009c030c7224 */ /* 0x000fce00078e02ff */
.L_x_287:
[----:B------:R-:W-:Y:S05]  /*69d0*/  BSYNC B1 ;  /* 0x0000000000017941 */ /* 0x000fea0003800000 */
.L_x_286:
[----:B-1----:R-:W-:Y:S01]  /*69e0*/  @!P5 IMAD R3, R150, R155, R12 ;  /* 0x0000009b9603d224 */ /* 0x002fe200078e020c */
[----:B------:R-:W-:Y:S01]  /*69f0*/  ISETP.LT.OR P0, PT, R0, 0xfa, !P0 ;  /* 0x000000fa0000780c */ /* 0x000fe20004701670 */
[----:B------:R-:W-:Y:S03]  /*6a00*/  BSSY B1, `(.L_x_288) ;  /* 0x0000006000017945 */ /* 0x000fe60003800000 */
[----:B------:R1:W-:Y:S09]  /*6a10*/  @!P5 STG.E.U8 desc[UR36][R6.64+0xf8], R3 ;  /* 0x0000f8030600d986 */ /* 0x0003f2000c101124 */
[----:B------:R-:W-:Y:S05]  /*6a20*/  @P0 BRA `(.L_x_289) ;  /* 0x00000000000c0947 */ /* 0x000fea0003800000 */
[----:B--2---:R-:W1:Y:S02]  /*6a30*/  LDG.E.U8 R157, desc[UR36][R10.64+0xf9] ;  /* 0x0000f9240a9d7981 */ /* 0x004e64000c1e1100 */
[----:B-1----:R-:W-:-:S05]  /*6a40*/  PRMT R3, R157, 0x8880, RZ ;  /* 0x000088809d037816 */ /* 0x002fca00000000ff */
[----:B------:R-:W-:-:S07]  /*6a50*/  IMAD R12, R3, R156, RZ ;  /* 0x0000009c030c7224 */ /* 0x000fce00078e02ff */
.L_x_289:
[----:B------:R-:W-:Y:S05]  /*6a60*/  BSYNC B1 ;  /* 0x0000000000017941 */ /* 0x000fea0003800000 */
.L_x_288:
[----:B------:R-:W-:Y:S01]  /*6a70*/  IMAD R151, R151, R155, R12 ;  /* 0x0000009b97977224 */ /* 0x000fe200078e020c */
[----:B------:R-:W-:Y:S06]  /*6a80*/  @P0 BRA `(.L_x_290) ;  /* 0x0000001800100947 */ /* 0x000fec0003800000 */
[----:B------:R0:W-:Y:S01]  /*6a90*/  STG.E.U8 desc[UR36][R6.64+0xf9], R151 ;  /* 0x0000f99706007986 */ /* 0x0001e2000c101124 */
[----:B------:R-:W-:Y:S05]  /*6aa0*/  BRA `(.L_x_290) ;  /* 0x0000001800087947 */ /* 0x000fea0003800000 */
.L_x_33:
[C---:B------:R-:W-:Y:S02]  /*6ab0*/  ISETP.GE.AND P1, PT, R162.reuse, 0x1, PT ;  /* 0x00000001a200780c */ /* 0x040fe40003f26270 */
[----:B------:R-:W-:Y:S02]  /*6ac0*/  ISETP.GE.AND P0, PT, R162, 0x9, PT ;  /* 0x00000009a200780c */ /* 0x000fe40003f06270 */
[C---:B------:R-:W-:Y:S02]  /*6ad0*/  ISETP.LT.OR P4, PT, R0.reuse, 0x1, !P1 ;  /* 0x000000010000780c */ /* 0x040fe40004f81670 */
[C---:B------:R-:W-:Y:S02]  /*6ae0*/  ISETP.LT.OR P3, PT, R0.reuse, 0x2, !P1 ;  /* 0x000000020000780c */ /* 0x040fe40004f61670 */
[C---:B------:R-:W-:Y:S02]  /*6af0*/  ISETP.LT.OR P2, PT, R0.reuse, 0x1, !P0 ;  /* 0x000000010000780c */ /* 0x040fe40004741670 */
[----:B------:R-:W-:-:S07]  /*6b00*/  ISETP.LT.OR P5, PT, R0, 0x2, !P0 ;  /* 0x000000020000780c */ /* 0x000fce00047a1670 */
[-C--:B------:R-:W-:Y:S02]  /*6b10*/  @!P4 IMAD R3, R24, R155.reuse, RZ ;  /* 0x0000009b1803c224 */ /* 0x080fe400078e02ff */
[-C--:B------:R-:W-:Y:S02]  /*6b20*/  @!P3 IMAD R25, R25, R155.reuse, RZ ;  /* 0x0000009b1919b224 */ /* 0x080fe400078e02ff */
[-C--:B------:R-:W-:Y:S01]  /*6b30*/  @!P2 IMAD R9, R26, R155.reuse, RZ ;  /* 0x0000009b1a09a224 */ /* 0x080fe200078e02ff */
[----:B------:R0:W-:Y:S01]  /*6b40*/  @!P4 STG.E.U8 desc[UR36][R4.64], R3 ;  /* 0x000000030400c986 */ /* 0x0001e2000c101124 */
[C---:B------:R-:W-:Y:S01]  /*6b50*/  ISETP.LT.OR P4, PT, R0.reuse, 0x9, !P1 ;  /* 0x000000090000780c */ /* 0x040fe20004f81670 */
[----:B------:R-:W-:Y:S02]  /*6b60*/  @!P5 IMAD R27, R27, R155, RZ ;  /* 0x0000009b1b1bd224 */ /* 0x000fe400078e02ff */
[----:B------:R-:W-:Y:S01]  /*6b70*/  @!P3 STG.E.U8 desc[UR36][R4.64+0x1], R25 ;  /* 0x000001190400b986 */ /* 0x000fe2000c101124 */
[----:B------:R-:W-:-:S03]  /*6b80*/  ISETP.LT.OR P3, PT, R0, 0xa, !P1 ;  /* 0x0000000a0000780c */ /* 0x000fc60004f61670 */
[----:B------:R1:W-:Y:S01]  /*6b90*/  @!P2 STG.E.U8 desc[UR36][R6.64], R9 ;  /* 0x000000090600a986 */ /* 0x0003e2000c101124 */
[----:B------:R-:W-:-:S03]  /*6ba0*/  ISETP.LT.OR P2, PT, R0, 0x9, !P0 ;  /* 0x000000090000780c */ /* 0x000fc60004741670 */
[----:B------:R-:W-:Y:S01]  /*6bb0*/  @!P5 STG.E.U8 desc[UR36][R6.64+0x1], R27 ;  /* 0x0000011b0600d986 */ /* 0x000fe2000c101124 */
[----:B------:R-:W-:Y:S01]  /*6bc0*/  ISETP.LT.OR P5, PT, R0, 0xa, !P0 ;  /* 0x0000000a0000780c */ /* 0x000fe200047a1670 */
[----:B------:R-:W-:-:S04]  /*6bd0*/  @!P4 IMAD R11, R28, R155, RZ ;  /* 0x0000009b1c0bc224 */ /* 0x000fc800078e02ff */
[-C--:B------:R-:W-:Y:S01]  /*6be0*/  @!P3 IMAD R29, R29, R155.reuse, RZ ;  /* 0x0000009b1d1db224 */ /* 0x080fe200078e02ff */
[----:B------:R-:W-:Y:S01]  /*6bf0*/  @!P4 STG.E.U8 desc[UR36][R4.64+0x8], R11 ;  /* 0x0000080b0400c986 */ /* 0x000fe2000c101124 */
[----:B------:R-:W-:Y:S02]  /*6c00*/  ISETP.LT.OR P4, PT, R0, 0x11, !P1 ;  /* 0x000000110000780c */ /* 0x000fe40004f81670 */
[-C--:B0-----:R-:W-:Y:S01]  /*6c10*/  @!P2 IMAD R3, R30, R155.reuse, RZ ;  /* 0x0000009b1e03a224 */ /* 0x081fe200078e02ff */
[----:B------:R-:W-:Y:S01]  /*6c20*/  @!P3 STG.E.U8 desc[UR36][R4.64+0x9], R29 ;  /* 0x0000091d0400b986 */ /* 0x000fe2000c101124 */
[C---:B------:R-:W-:Y:S02]  /*6c30*/  ISETP.LT.OR P3, PT, R0.reuse, 0x12, !P1 ;  /* 0x000000120000780c */ /* 0x040fe40004f61670 */
[----:B------:R-:W-:Y:S01]  /*6c40*/  @!P5 IMAD R31, R31, R155, RZ ;  /* 0x0000009b1f1fd224 */ /* 0x000fe200078e02ff */
[----:B------:R0:W-:Y:S01]  /*6c50*/  @!P2 STG.E.U8 desc[UR36][R6.64+0x8], R3 ;  /* 0x000008030600a986 */ /* 0x0001e2000c101124 */
[----:B------:R-:W-:-:S03]  /*6c60*/  ISETP.LT.OR P2, PT, R0, 0x11, !P0 ;  /* 0x000000110000780c */ /* 0x000fc60004741670 */
[----:B------:R-:W-:Y:S01]  /*6c70*/  @!P5 STG.E.U8 desc[UR36][R6.64+0x9], R31 ;  /* 0x0000091f0600d986 */ /* 0x000fe2000c101124 */
[----:B------:R-:W-:Y:S01]  /*6c80*/  ISETP.LT.OR P5, PT, R0, 0x12, !P0 ;  /* 0x000000120000780c */ /* 0x000fe200047a1670 */
[----:B-1----:R-:W-:-:S04]  /*6c90*/  @!P4 IMAD R9, R32, R155, RZ ;  /* 0x0000009b2009c224 */ /* 0x002fc800078e02ff */
        /* <DEDUP_REMOVED lines=301> */
[----:B------:R1:W-:Y:S01]  /*7f70*/  @!P4 STG.E.U8 desc[UR36][R4.64+0xd8], R11 ;  /* 0x0000d80b0400c986 */ /* 0x0003e2000c101124 */
        /* <DEDUP_REMOVED lines=13> */
[-C--:B-1----:R-:W-:Y:S01]  /*8050*/  @!P2 IMAD R11, R138, R155.reuse, RZ ;  /* 0x0000009b8a0ba224 */ /* 0x082fe200078e02ff */
[----:B------:R-:W-:Y:S01]  /*8060*/  @!P3 STG.E.U8 desc[UR36][R4.64+0xe1], R137 ;  /* 0x0000e1890400b986 */ /* 0x000fe2000c101124 */
[C---:B------:R-:W-:Y:S02]  /*8070*/  ISETP.LT.OR P3, PT, R0.reuse, 0xea, !P1 ;  /* 0x000000ea0000780c */ /* 0x040fe40004f61670 */
[----:B------:R-:W-:Y:S01]  /*8080*/  @!P5 IMAD R139, R139, R155, RZ ;  /* 0x0000009b8b8bd224 */ /* 0x000fe200078e02ff */
[----:B------:R1:W-:Y:S01]  /*8090*/  @!P2 STG.E.U8 desc[UR36][R6.64+0xe0], R11 ;  /* 0x0000e00b0600a986 */ /* 0x0003e2000c101124 */
[----:B------:R-:W-:-:S03]  /*80a0*/  ISETP.LT.OR P2, PT, R0, 0xe9, !P0 ;  /* 0x000000e90000780c */ /* 0x000fc60004741670 */
[----:B------:R-:W-:Y:S01]  /*80b0*/  @!P5 STG.E.U8 desc[UR36][R6.64+0xe1], R139 ;  /* 0x0000e18b0600d986 */ /* 0x000fe2000c101124 */
[----:B------:R-:W-:Y:S01]  /*80c0*/  ISETP.LT.OR P5, PT, R0, 0xea, !P0 ;  /* 0x000000ea0000780c */ /* 0x000fe200047a1670 */
[----:B0-----:R-:W-:-:S04]  /*80d0*/  @!P4 IMAD R3, R140, R155, RZ ;  /* 0x0000009b8c03c224 */ /* 0x001fc800078e02ff */
[-C--:B------:R-:W-:Y:S01]  /*80e0*/  @!P3 IMAD R141, R141, R155.reuse, RZ ;  /* 0x0000009b8d8db224 */ /* 0x080fe200078e02ff */
[----:B------:R0:W-:Y:S01]  /*80f0*/  @!P4 STG.E.U8 desc[UR36][R4.64+0xe8], R3 ;  /* 0x0000e8030400c986 */ /* 0x0001e2000c101124 */
[----:B------:R-:W-:Y:S02]  /*8100*/  ISETP.LT.OR P4, PT, R0, 0xf2, !P1 ;  /* 0x000000f20000780c */ /* 0x000fe40004f81670 */
[-C--:B---3--:R-:W-:Y:S01]  /*8110*/  @!P2 IMAD R9, R142, R155.reuse, RZ ;  /* 0x0000009b8e09a224 */ /* 0x088fe200078e02ff */
[----:B------:R-:W-:Y:S01]  /*8120*/  @!P3 STG.E.U8 desc[UR36][R4.64+0xe9], R141 ;  /* 0x0000e98d0400b986 */ /* 0x000fe2000c101124 */
[C---:B------:R-:W-:Y:S02]  /*8130*/  ISETP.LT.OR P3, PT, R0.reuse, 0xf1, !P1 ;  /* 0x000000f10000780c */ /* 0x040fe40004f61670 */
[----:B------:R-:W-:Y:S01]  /*8140*/  @!P5 IMAD R143, R143, R155, RZ ;  /* 0x0000009b8f8fd224 */ /* 0x000fe200078e02ff */
[----:B------:R-:W-:Y:S01]  /*8150*/  @!P2 STG.E.U8 desc[UR36][R6.64+0xe8], R9 ;  /* 0x0000e8090600a986 */ /* 0x000fe2000c101124 */
[----:B------:R-:W-:-:S03]  /*8160*/  ISETP.LT.OR P2, PT, R0, 0xf1, !P0 ;  /* 0x000000f10000780c */ /* 0x000fc60004741670 */
[----:B------:R-:W-:Y:S01]  /*8170*/  @!P5 STG.E.U8 desc[UR36][R6.64+0xe9], R143 ;  /* 0x0000e98f0600d986 */ /* 0x000fe2000c101124 */
[----:B------:R-:W-:Y:S01]  /*8180*/  ISETP.LT.OR P5, PT, R0, 0xf9, !P0 ;  /* 0x000000f90000780c */ /* 0x000fe200047a1670 */
[----:B------:R-:W-:-:S04]  /*8190*/  @!P4 IMAD R145, R145, R155, RZ ;  /* 0x0000009b9191c224 */ /* 0x000fc800078e02ff */
[-C--:B-1----:R-:W-:Y:S01]  /*81a0*/  @!P3 IMAD R11, R144, R155.reuse, RZ ;  /* 0x0000009b900bb224 */ /* 0x082fe200078e02ff */
[----:B------:R-:W-:Y:S01]  /*81b0*/  @!P4 STG.E.U8 desc[UR36][R4.64+0xf1], R145 ;  /* 0x0000f1910400c986 */ /* 0x000fe2000c101124 */
[C---:B------:R-:W-:Y:S02]  /*81c0*/  ISETP.LT.OR P4, PT, R0.reuse, 0xf2, !P0 ;  /* 0x000000f20000780c */ /* 0x040fe40004781670 */
[C---:B------:R-:W-:Y:S01]  /*81d0*/  ISETP.LT.OR P0, PT, R0.reuse, 0xfa, !P0 ;  /* 0x000000fa0000780c */ /* 0x040fe20004701670 */
[----:B------:R1:W-:Y:S01]  /*81e0*/  @!P3 STG.E.U8 desc[UR36][R4.64+0xf0], R11 ;  /* 0x0000f00b0400b986 */ /* 0x0003e2000c101124 */
[----:B------:R-:W-:Y:S01]  /*81f0*/  ISETP.LT.OR P3, PT, R0, 0xf9, !P1 ;  /* 0x000000f90000780c */ /* 0x000fe20004f61670 */
[----:B0-----:R-:W-:Y:S01]  /*8200*/  @!P2 IMAD R3, R146, R155, RZ ;  /* 0x0000009b9203a224 */ /* 0x001fe200078e02ff */
[----:B------:R-:W-:-:S04]  /*8210*/  ISETP.LT.OR P1, PT, R0, 0xfa, !P1 ;  /* 0x000000fa0000780c */ /* 0x000fc80004f21670 */
[----:B------:R0:W-:Y:S03]  /*8220*/  @!P2 STG.E.U8 desc[UR36][R6.64+0xf0], R3 ;  /* 0x0000f0030600a986 */ /* 0x0001e6000c101124 */
[-C--:B------:R-:W-:Y:S02]  /*8230*/  @!P4 IMAD R147, R147, R155.reuse, RZ ;  /* 0x0000009b9393c224 */ /* 0x080fe400078e02ff */
[-C--:B-1----:R-:W-:Y:S02]  /*8240*/  @!P5 IMAD R11, R150, R155.reuse, RZ ;  /* 0x0000009b960bd224 */ /* 0x082fe400078e02ff */
[-C--:B------:R-:W-:Y:S01]  /*8250*/  @!P3 IMAD R9, R148, R155.reuse, RZ ;  /* 0x0000009b9409b224 */ /* 0x080fe200078e02ff */
[----:B------:R0:W-:Y:S01]  /*8260*/  @!P4 STG.E.U8 desc[UR36][R6.64+0xf1], R147 ;  /* 0x0000f1930600c986 */ /* 0x0001e2000c101124 */
[-C--:B------:R-:W-:Y:S02]  /*8270*/  @!P1 IMAD R149, R149, R155.reuse, RZ ;  /* 0x0000009b95959224 */ /* 0x080fe400078e02ff */
[----:B------:R-:W-:Y:S01]  /*8280*/  @!P0 IMAD R151, R151, R155, RZ ;  /* 0x0000009b97978224 */ /* 0x000fe200078e02ff */
[----:B------:R0:W-:Y:S04]  /*8290*/  @!P3 STG.E.U8 desc[UR36][R4.64+0xf8], R9 ;  /* 0x0000f8090400b986 */ /* 0x0001e8000c101124 */
[----:B------:R0:W-:Y:S04]  /*82a0*/  @!P1 STG.E.U8 desc[UR36][R4.64+0xf9], R149 ;  /* 0x0000f99504009986 */ /* 0x0001e8000c101124 */
[----:B------:R0:W-:Y:S04]  /*82b0*/  @!P5 STG.E.U8 desc[UR36][R6.64+0xf8], R11 ;  /* 0x0000f80b0600d986 */ /* 0x0001e8000c101124 */
[----:B------:R0:W-:Y:S02]  /*82c0*/  @!P0 STG.E.U8 desc[UR36][R6.64+0xf9], R151 ;  /* 0x0000f99706008986 */ /* 0x0001e4000c101124 */
.L_x_290:
[----:B------:R-:W-:Y:S05]  /*82d0*/  BSYNC B0 ;  /* 0x0000000000007941 */ /* 0x000fea0003800000 */
.L_x_32:
[----:B------:R-:W-:Y:S01]  /*82e0*/  ULDC UR4, c[0x0][0xc] ;  /* 0x0000030000047ab9 */ /* 0x000fe20000000800 */
[----:B------:R-:W-:Y:S01]  /*82f0*/  ULDC UR5, c[0x0][0x10] ;  /* 0x0000040000057ab9 */ /* 0x000fe20000000800 */
[----:B01----:R-:W0:Y:S01]  /*8300*/  LDC R3, c[0x0][0x14] ;  /* 0x00000500ff037b82 */ /* 0x003e220000000800 */
[----:B------:R-:W-:Y:S01]  /*8310*/  UIMAD.WIDE.U32 UR4, UR4, UR5, URZ ;  /* 0x00000005040472a5 */ /* 0x000fe2000f8e003f */
[----:B------:R-:W-:Y:S01]  /*8320*/  PRMT R0, RZ, 0x7610, R0 ;  /* 0x00007610ff007816 */ /* 0x000fe20000000000 */
[----:B------:R-:W-:Y:S02]  /*8330*/  IMAD.MOV.U32 R153, RZ, RZ, -0x1 ;  /* 0xffffffffff997424 */ /* 0x000fe400078e00ff */
[----:B------:R-:W-:Y:S02]  /*8340*/  IMAD.MOV.U32 R22, RZ, RZ, -0x1 ;  /* 0xffffffffff167424 */ /* 0x000fe400078e00ff */
[----:B0-----:R-:W-:-:S04]  /*8350*/  IMAD.WIDE.U32 R16, R3, UR4, R16 ;  /* 0x0000000403107c25 */ /* 0x001fc8000f8e0010 */
[----:B------:R-:W-:Y:S01]  /*8360*/  IMAD R3, R3, UR5, RZ ;  /* 0x0000000503037c24 */ /* 0x000fe2000f8e02ff */
[----:B------:R-:W-:Y:S02]  /*8370*/  ULDC.64 UR4, c[0x0][0x650] ;  /* 0x0001940000047ab9 */ /* 0x000fe40000000a00 */
[----:B------:R-:W-:Y:S01]  /*8380*/  ISETP.GE.U32.AND P0, PT, R16, UR4, PT ;  /* 0x0000000410007c0c */ /* 0x000fe2000bf06070 */
[----:B------:R-:W-:-:S05]  /*8390*/  IMAD.IADD R17, R17, 0x1, R3 ;  /* 0x0000000111117824 */ /* 0x000fca00078e0203 */
[----:B------:R-:W-:-:S13]  /*83a0*/  ISETP.GE.U32.AND.EX P0, PT, R17, UR5, PT, P0 ;  /* 0x0000000511007c0c */ /* 0x000fda000bf06100 */
[----:B------:R-:W-:Y:S05]  /*83b0*/  @P0 BRA `(.L_x_291) ;  /* 0x0000000400640947 */ /* 0x000fea0003800000 */
[----:B------:R-:W0:Y:S01]  /*83c0*/  S2R R12, SR_CTAID.X ;  /* 0x00000000000c7919 */ /* 0x000e220000002500 */
[----:B------:R-:W1:Y:S01]  /*83d0*/  LDC.64 R10, c[0x0][0x628] ;  /* 0x00018a00ff0a7b82 */ /* 0x000e620000000a00 */
[----:B------:R-:W-:Y:S01]  /*83e0*/  ULDC UR4, c[0x0][0x150] ;  /* 0x0000540000047ab9 */ /* 0x000fe20000000800 */
[----:B------:R-:W-:Y:S01]  /*83f0*/  IMAD.MOV.U32 R8, RZ, RZ, R16 ;  /* 0x000000ffff087224 */ /* 0x000fe200078e0010 */
[----:B------:R-:W0:Y:S01]  /*8400*/  S2R R24, SR_CTAID.Y ;  /* 0x0000000000187919 */ /* 0x000e220000002600 */
[----:B------:R-:W-:-:S04]  /*8410*/  IMAD.MOV.U32 R9, RZ, RZ, R17 ;  /* 0x000000ffff097224 */ /* 0x000fc800078e0011 */
[----:B------:R-:W2:Y:S08]  /*8420*/  LDC R21, c[0x0][0x144] ;  /* 0x00005100ff157b82 */ /* 0x000eb00000000800 */
[----:B------:R-:W2:Y:S08]  /*8430*/  LDC R0, c[0x0][0x630] ;  /* 0x00018c00ff007b82 */ /* 0x000eb00000000800 */
[----:B------:R-:W2:Y:S01]  /*8440*/  LDC.64 R14, c[0x0][0x620] ;  /* 0x00018800ff0e7b82 */ /* 0x000ea20000000a00 */
[----:B-1----:R-:W-:-:S04]  /*8450*/  ISETP.NE.U32.AND P0, PT, R10, RZ, PT ;  /* 0x000000ff0a00720c */ /* 0x002fc80003f05070 */
[----:B------:R-:W-:Y:S02]  /*8460*/  ISETP.NE.AND.EX P0, PT, R11, RZ, PT, P0 ;  /* 0x000000ff0b00720c */ /* 0x000fe40003f05300 */
[----:B0-----:R-:W-:-:S05]  /*8470*/  I2FP.F32.U32 R3, R12 ;  /* 0x0000000c00037245 */ /* 0x001fca0000201000 */
[----:B------:R-:W-:-:S04]  /*8480*/  FMUL R3, R3, UR4 ;  /* 0x0000000403037c20 */ /* 0x000fc80008400000 */
[----:B------:R0:W1:Y:S02]  /*8490*/  F2I.U32.TRUNC.NTZ R20, R3 ;  /* 0x0000000300147305 */ /* 0x000064000020f000 */
[----:B------:R-:W-:Y:S05]  /*84a0*/  @!P0 BRA `(.L_x_292) ;  /* 0x0000000000288947 */ /* 0x000fea0003800000 */
[----:B0-----:R-:W0:Y:S02]  /*84b0*/  LDC R3, c[0x0][0x634] ;  /* 0x00018d00ff037b82 */ /* 0x001e240000000800 */
[----:B0-----:R-:W-:-:S05]  /*84c0*/  IADD3 R3, P0, R16, R3, RZ ;  /* 0x0000000310037210 */ /* 0x001fca0007f1e0ff */
[----:B------:R-:W-:-:S04]  /*84d0*/  IMAD.X R13, RZ, RZ, R17, P0 ;  /* 0x000000ffff0d7224 */ /* 0x000fc800000e0611 */
[----:B---3--:R-:W-:-:S04]  /*84e0*/  IMAD.WIDE.U32 R4, R13, R10, RZ ;  /* 0x0000000a0d047225 */ /* 0x008fc800078e00ff */
[----:B----4-:R-:W-:-:S04]  /*84f0*/  IMAD.WIDE.U32 R6, P0, R3, R11, R4 ;  /* 0x0000000b03067225 */ /* 0x010fc80007800004 */
[----:B------:R-:W-:-:S04]  /*8500*/  IMAD.WIDE.U32 R4, R3, R10, RZ ;  /* 0x0000000a03047225 */ /* 0x000fc800078e00ff */
[----:B------:R-:W-:Y:S01]  /*8510*/  IMAD.X R9, RZ, RZ, RZ, P0 ;  /* 0x000000ffff097224 */ /* 0x000fe200000e06ff */
[----:B------:R-:W-:Y:S01]  /*8520*/  IADD3 RZ, P0, R5, R6, RZ ;  /* 0x0000000605ff7210 */ /* 0x000fe20007f1e0ff */
[----:B------:R-:W-:-:S04]  /*8530*/  IMAD.MOV.U32 R8, RZ, RZ, R7 ;  /* 0x000000ffff087224 */ /* 0x000fc800078e0007 */
[----:B------:R-:W-:-:S08]  /*8540*/  IMAD.WIDE.U32.X R8, R13, R11, R8, P0 ;  /* 0x0000000b0d087225 */ /* 0x000fd000000e0408 */
.L_x_292:
[----:B------:R-:W3:Y:S01]  /*8550*/  LDC.64 R28, c[0x0][0x640] ;  /* 0x00019000ff1c7b82 */ /* 0x000ee20000000a00 */
[-CC-:B--2---:R-:W-:Y:S01]  /*8560*/  SHF.R.U64 R22, R8, R0.reuse, R9.reuse ;  /* 0x0000000008167219 */ /* 0x184fe20000001209 */
[----:B-1----:R-:W-:Y:S01]  /*8570*/  IMAD.MOV R20, RZ, RZ, -R20 ;  /* 0x000000ffff147224 */ /* 0x002fe200078e0a14 */
[----:B------:R-:W-:Y:S01]  /*8580*/  SHF.R.U32.HI R0, RZ, R0, R9 ;  /* 0x00000000ff007219 */ /* 0x000fe20000011609 */
[----:B------:R-:W-:Y:S01]  /*8590*/  ULDC UR4, c[0x0][0x154] ;  /* 0x0000550000047ab9 */ /* 0x000fe20000000800 */
[----:B0-----:R-:W-:Y:S01]  /*85a0*/  IADD3 R3, P0, RZ, -R22, RZ ;  /* 0x80000016ff037210 */ /* 0x001fe20007f1e0ff */
[----:B------:R-:W-:Y:S02]  /*85b0*/  IMAD R21, R21, R20, R12 ;  /* 0x0000001415157224 */ /* 0x000fe400078e020c */
[----:B----4-:R-:W0:Y:S01]  /*85c0*/  LDC R6, c[0x0][0x618] ;  /* 0x00018600ff067b82 */ /* 0x010e220000000800 */
[----:B------:R-:W-:Y:S02]  /*85d0*/  IMAD.MOV.U32 R7, RZ, RZ, 0x1 ;  /* 0x00000001ff077424 */ /* 0x000fe400078e00ff */
[----:B---3--:R-:W-:-:S04]  /*85e0*/  IMAD.X R5, RZ, RZ, ~R0, P0 ;  /* 0x000000ffff057224 */ /* 0x008fc800000e0e00 */
[-C--:B------:R-:W-:Y:S01]  /*85f0*/  IMAD R0, R5, R14.reuse, RZ ;  /* 0x0000000e05007224 */ /* 0x080fe200078e02ff */
[----:B------:R-:W1:Y:S01]  /*8600*/  LDC R8, c[0x0][0x608] ;  /* 0x00018200ff087b82 */ /* 0x000e620000000800 */
[----:B------:R-:W-:-:S04]  /*8610*/  IMAD.WIDE.U32 R4, R3, R14, R16 ;  /* 0x0000000e03047225 */ /* 0x000fc800078e0010 */
[----:B------:R-:W-:Y:S01]  /*8620*/  IMAD R3, R3, R15, R0 ;  /* 0x0000000f03037224 */ /* 0x000fe200078e0200 */
[----:B------:R-:W-:Y:S02]  /*8630*/  I2FP.F32.U32 R0, R24 ;  /* 0x0000001800007245 */ /* 0x000fe40000201000 */
[----:B------:R-:W2:Y:S01]  /*8640*/  LDC R26, c[0x0][0x658] ;  /* 0x00019600ff1a7b82 */ /* 0x000ea20000000800 */
[----:B------:R-:W-:Y:S01]  /*8650*/  IMAD.IADD R3, R5, 0x1, R3 ;  /* 0x0000000105037824 */ /* 0x000fe200078e0203 */
[----:B------:R-:W-:Y:S01]  /*8660*/  ISETP.NE.U32.AND P0, PT, R28, RZ, PT ;  /* 0x000000ff1c00720c */ /* 0x000fe20003f05070 */
[----:B------:R-:W-:Y:S01]  /*8670*/  FMUL R0, R0, UR4 ;  /* 0x0000000400007c20 */ /* 0x000fe20008400000 */
[----:B------:R-:W-:Y:S02]  /*8680*/  IMAD.MOV.U32 R5, RZ, RZ, -0x1 ;  /* 0xffffffffff057424 */ /* 0x000fe400078e00ff */
[----:B------:R-:W-:Y:S01]  /*8690*/  ISETP.NE.AND.EX P0, PT, R29, RZ, PT, P0 ;  /* 0x000000ff1d00720c */ /* 0x000fe20003f05300 */
[----:B------:R3:W4:Y:S01]  /*86a0*/  F2I.U32.TRUNC.NTZ R13, R0 ;  /* 0x00000000000d7305 */ /* 0x000722000020f000 */
[----:B------:R-:W3:Y:S01]  /*86b0*/  LDC R15, c[0x0][0x148] ;  /* 0x00005200ff0f7b82 */ /* 0x000ee20000000800 */
[----:B0-----:R-:W-:-:S02]  /*86c0*/  SHF.R.U64 R12, R4, R6, R3 ;  /* 0x00000006040c7219 */ /* 0x001fc40000001203 */
[----:B------:R-:W-:-:S05]  /*86d0*/  SHF.R.U32.HI R3, RZ, R6, R3 ;  /* 0x00000006ff037219 */ /* 0x000fca0000011603 */
[----:B------:R-:W0:Y:S01]  /*86e0*/  LDC R20, c[0x0][0x600] ;  /* 0x00018000ff147b82 */ /* 0x000e220000000800 */
[-CC-:B-1----:R-:W-:Y:S02]  /*86f0*/  SHF.R.U64 R10, R12, R8.reuse, R3.reuse ;  /* 0x000000080c0a7219 */ /* 0x182fe40000001203 */
[----:B------:R-:W-:-:S05]  /*8700*/  SHF.R.U32.HI R3, RZ, R8, R3 ;  /* 0x00000008ff037219 */ /* 0x000fca0000011603 */
[----:B------:R-:W1:Y:S01]  /*8710*/  LDC R27, c[0x0][0x648] ;  /* 0x00019200ff1b7b82 */ /* 0x000e620000000800 */
[-C--:B--2---:R-:W-:Y:S02]  /*8720*/  SHF.L.U32 R4, R5, R26.reuse, RZ ;  /* 0x0000001a05047219 */ /* 0x084fe400000006ff */
[--C-:B------:R-:W-:Y:S02]  /*8730*/  SHF.R.U64 R14, R10, R26, R3.reuse ;  /* 0x0000001a0a0e7219 */ /* 0x100fe40000001203 */
[----:B------:R-:W-:Y:S02]  /*8740*/  LOP3.LUT R25, RZ, R4, RZ, 0x33, !PT ;  /* 0x00000004ff197212 */ /* 0x000fe400078e33ff */
[-C--:B------:R-:W-:Y:S01]  /*8750*/  SHF.R.U32.HI R5, RZ, R26.reuse, R3 ;  /* 0x0000001aff057219 */ /* 0x080fe20000011603 */
[----:B------:R-:W2:Y:S01]  /*8760*/  LDC R30, c[0x0][0x638] ;  /* 0x00018e00ff1e7b82 */ /* 0x000ea20000000800 */
[----:B------:R-:W-:Y:S01]  /*8770*/  SHF.L.U32 R154, R7, R26, RZ ;  /* 0x0000001a079a7219 */ /* 0x000fe200000006ff */
[----:B------:R-:W-:-:S06]  /*8780*/  IMAD.MOV.U32 R4, RZ, RZ, R14 ;  /* 0x000000ffff047224 */ /* 0x000fcc00078e000e */
[----:B------:R-:W0:Y:S01]  /*8790*/  LDC R31, c[0x0][0x610] ;  /* 0x00018400ff1f7b82 */ /* 0x000e220000000800 */
[----:B----4-:R-:W-:Y:S05]  /*87a0*/  @!P0 BRA `(.L_x_293) ;  /* 0x0000000000288947 */ /* 0x010fea0003800000 */
        /* <DEDUP_REMOVED lines=10> */
.L_x_293:
[----:B------:R-:W-:Y:S01]  /*8850*/  ISETP.NE.AND P0, PT, R2, 0x1, PT ;  /* 0x000000010200780c */ /* 0x000fe20003f05270 */
[----:B0-----:R-:W-:Y:S01]  /*8860*/  VIADD R7, R20, 0xffffffff ;  /* 0xffffffff14077836 */ /* 0x001fe20000000000 */
[----:B-1-3--:R-:W-:Y:S01]  /*8870*/  SHF.R.U64 R0, R4, R27, R5 ;  /* 0x0000001b04007219 */ /* 0x00afe20000001205 */
[----:B------:R-:W-:Y:S01]  /*8880*/  IMAD.MOV R13, RZ, RZ, -R13 ;  /* 0x000000ffff0d7224 */ /* 0x000fe200078e0a0d */
[----:B------:R-:W-:Y:S01]  /*8890*/  LOP3.LUT R5, R10, R25, RZ, 0xc0, !PT ;  /* 0x000000190a057212 */ /* 0x000fe200078ec0ff */
[----:B------:R-:W-:Y:S02]  /*88a0*/  IMAD.MOV.U32 R4, RZ, RZ, 0x1 ;  /* 0x00000001ff047424 */ /* 0x000fe400078e00ff */
[----:B------:R-:W-:Y:S02]  /*88b0*/  IMAD.MOV R3, RZ, RZ, -R0 ;  /* 0x000000ffff037224 */ /* 0x000fe400078e0a00 */
[----:B------:R-:W-:Y:S01]  /*88c0*/  IMAD R154, R154, R0, R5 ;  /* 0x000000009a9a7224 */ /* 0x000fe200078e0205 */
[----:B------:R-:W-:Y:S01]  /*88d0*/  LOP3.LUT R5, R12, R7, RZ, 0xc0, !PT ;  /* 0x000000070c057212 */ /* 0x000fe200078ec0ff */
[----:B--2---:R-:W-:-:S02]  /*88e0*/  IMAD R0, R3, R30, R14 ;  /* 0x0000001e03007224 */ /* 0x004fc400078e020e */
[----:B------:R-:W-:Y:S02]  /*88f0*/  @P0 IMAD R21, R15, R13, R24 ;  /* 0x0000000d0f150224 */ /* 0x000fe400078e0218 */
[----:B------:R-:W-:Y:S01]  /*8900*/  IMAD R3, R0, R20, R5 ;  /* 0x0000001400037224 */ /* 0x000fe200078e0205 */
[----:B------:R-:W-:Y:S01]  /*8910*/  PRMT R0, R4, 0x7610, R0 ;  /* 0x0000761004007816 */ /* 0x000fe20000000000 */
[----:B------:R-:W-:-:S05]  /*8920*/  IMAD R154, R154, R31, R21 ;  /* 0x0000001f9a9a7224 */ /* 0x000fca00078e0215 */
[----:B------:R-:W-:Y:S02]  /*8930*/  SEL R153, R3, R154, !P0 ;  /* 0x0000009a03997207 */ /* 0x000fe40004000000 */
[----:B------:R-:W-:-:S07]  /*8940*/  SEL R154, R154, R3, !P0 ;  /* 0x000000039a9a7207 */ /* 0x000fce0004000000 */
.L_x_291:
[----:B------:R-:W-:-:S13]  /*8950*/  LOP3.LUT P0, RZ, R0, 0xff, RZ, 0xc0, !PT ;  /* 0x000000ff00ff7812 */ /* 0x000fda000780c0ff */
[----:B------:R-:W-:Y:S05]  /*8960*/  @P0 BRA `(.L_x_294) ;  /* 0xffffff8800200947 */ /* 0x000fea000383ffff */
[----:B------:R-:W-:Y:S05]  /*8970*/  EXIT ;  /* 0x000000000000794d */ /* 0x000fea0003800000 */
.L_x_7:
[----:B0-----:R-:W-:Y:S01]  /*8980*/  ULDC.64 UR4, c[0x0][0x650] ;  /* 0x0001940000047ab9 */ /* 0x001fe20000000a00 */
        /* <DEDUP_REMOVED lines=25> */
.L_x_296:
[----:B------:R-:W0:Y:S01]  /*8b20*/  LDC.64 R28, c[0x0][0x640] ;  /* 0x00019000ff1c7b82 */ /* 0x000e220000000a00 */
[-CC-:B------:R-:W-:Y:S01]  /*8b30*/  SHF.R.U64 R22, R12, R6.reuse, R13.reuse ;  /* 0x000000060c167219 */ /* 0x180fe2000000120d */
[----:B------:R-:W-:Y:S01]  /*8b40*/  IMAD.MOV.U32 R30, RZ, RZ, 0x1 ;  /* 0x00000001ff1e7424 */ /* 0x000fe200078e00ff */
[----:B------:R-:W-:Y:S02]  /*8b50*/  SHF.R.U32.HI R6, RZ, R6, R13 ;  /* 0x00000006ff067219 */ /* 0x000fe4000001160d */
        /* <DEDUP_REMOVED lines=8> */
[----:B------:R-:W-:Y:S01]  /*8be0*/  IMAD.IADD R9, R9, 0x1, R11 ;  /* 0x0000000109097824 */ /* 0x000fe200078e020b */
[----:B0-----:R-:W-:-:S04]  /*8bf0*/  ISETP.NE.U32.AND P0, PT, R28, RZ, PT ;  /* 0x000000ff1c00720c */ /* 0x001fc80003f05070 */
[----:B------:R-:W-:Y:S02]  /*8c00*/  ISETP.NE.AND.EX P0, PT, R29, RZ, PT, P0 ;  /* 0x000000ff1d00720c */ /* 0x000fe40003f05300 */
[----:B------:R-:W0:Y:S01]  /*8c10*/  LDC R20, c[0x0][0x600] ;  /* 0x00018000ff147b82 */ /* 0x000e220000000800 */
[-CC-:B-1----:R-:W-:Y:S01]  /*8c20*/  SHF.R.U64 R14, R8, R10.reuse, R9.reuse ;  /* 0x0000000a080e7219 */ /* 0x182fe20000001209 */
[----:B------:R-:W-:Y:S01]  /*8c30*/  IMAD.MOV.U32 R8, RZ, RZ, -0x1 ;  /* 0xffffffffff087424 */ /* 0x000fe200078e00ff */
[----:B------:R-:W-:-:S05]  /*8c40*/  SHF.R.U32.HI R9, RZ, R10, R9 ;  /* 0x0000000aff097219 */ /* 0x000fca0000011609 */
[----:B------:R-:W1:Y:S01]  /*8c50*/  LDC R24, c[0x0][0x648] ;  /* 0x00019200ff187b82 */ /* 0x000e620000000800 */
[-CC-:B--2---:R-:W-:Y:S02]  /*8c60*/  SHF.R.U64 R23, R14, R12.reuse, R9.reuse ;  /* 0x0000000c0e177219 */ /* 0x184fe40000001209 */
[----:B------:R-:W-:-:S05]  /*8c70*/  SHF.R.U32.HI R6, RZ, R12, R9 ;  /* 0x0000000cff067219 */ /* 0x000fca0000011609 */
[----:B------:R-:W2:Y:S01]  /*8c80*/  LDC R26, c[0x0][0x638] ;  /* 0x00018e00ff1a7b82 */ /* 0x000ea20000000800 */
[-C--:B---3--:R-:W-:Y:S02]  /*8c90*/  SHF.L.U32 R8, R8, R27.reuse, RZ ;  /* 0x0000001b08087219 */ /* 0x088fe400000006ff */
[-CC-:B------:R-:W-:Y:S02]  /*8ca0*/  SHF.R.U64 R25, R23, R27.reuse, R6.reuse ;  /* 0x0000001b17197219 */ /* 0x180fe40000001206 */
[----:B------:R-:W-:Y:S02]  /*8cb0*/  LOP3.LUT R32, RZ, R8, RZ, 0x33, !PT ;  /* 0x00000008ff207212 */ /* 0x000fe400078e33ff */
[----:B------:R-:W-:Y:S01]  /*8cc0*/  SHF.R.U32.HI R9, RZ, R27, R6 ;  /* 0x0000001bff097219 */ /* 0x000fe20000011606 */
[----:B------:R-:W3:Y:S01]  /*8cd0*/  LDC R31, c[0x0][0x610] ;  /* 0x00018400ff1f7b82 */ /* 0x000ee20000000800 */
[----:B------:R-:W-:Y:S01]  /*8ce0*/  IMAD.MOV.U32 R8, RZ, RZ, R25 ;  /* 0x000000ffff087224 */ /* 0x000fe200078e0019 */
[----:B------:R-:W-:Y:S06]  /*8cf0*/  @!P0 BRA `(.L_x_297) ;  /* 0x0000000000288947 */ /* 0x000fec0003800000 */
        /* <DEDUP_REMOVED lines=10> */
.L_x_297:
[----:B------:R-:W-:Y:S01]  /*8da0*/  ISETP.NE.AND P0, PT, R2, 0x1, PT ;  /* 0x000000010200780c */ /* 0x000fe20003f05270 */
[----:B------:R-:W-:Y:S01]  /*8db0*/  IMAD.MOV.U32 R13, RZ, RZ, R22 ;  /* 0x000000ffff0d7224 */ /* 0x000fe200078e0016 */
[----:B-1----:R-:W-:Y:S01]  /*8dc0*/  SHF.R.U64 R6, R8, R24, R9 ;  /* 0x0000001808067219 */ /* 0x002fe20000001209 */
[----:B0-----:R-:W-:Y:S01]  /*8dd0*/  VIADD R9, R20, 0xffffffff ;  /* 0xffffffff14097836 */ /* 0x001fe20000000000 */
[----:B------:R-:W-:Y:S02]  /*8de0*/  SHF.L.U32 R30, R30, R27, RZ ;  /* 0x0000001b1e1e7219 */ /* 0x000fe400000006ff */
[----:B------:R-:W-:Y:S01]  /*8df0*/  LOP3.LUT R5, R23, R32, RZ, 0xc0, !PT ;  /* 0x0000002017057212 */ /* 0x000fe200078ec0ff */
[----:B------:R-:W-:-:S04]  /*8e00*/  IMAD.MOV R8, RZ, RZ, -R6 ;  /* 0x000000ffff087224 */ /* 0x000fc800078e0a06 */
[----:B------:R-:W-:Y:S01]  /*8e10*/  IMAD R6, R30, R6, R5 ;  /* 0x000000061e067224 */ /* 0x000fe200078e0205 */
[----:B------:R-:W-:Y:S01]  /*8e20*/  LOP3.LUT R5, R14, R9, RZ, 0xc0, !PT ;  /* 0x000000090e057212 */ /* 0x000fe200078ec0ff */
[----:B------:R-:W-:Y:S02]  /*8e30*/  @P0 IMAD R3, R7, R21, R4 ;  /* 0x0000001507030224 */ /* 0x000fe400078e0204 */
[----:B--2---:R-:W-:Y:S02]  /*8e40*/  IMAD R4, R8, R26, R25 ;  /* 0x0000001a08047224 */ /* 0x004fe400078e0219 */
[----:B---3--:R-:W-:Y:S02]  /*8e50*/  IMAD R3, R6, R31, R3 ;  /* 0x0000001f06037224 */ /* 0x008fe400078e0203 */
[----:B------:R-:W-:Y:S02]  /*8e60*/  IMAD R4, R4, R20, R5 ;  /* 0x0000001404047224 */ /* 0x000fe400078e0205 */
[----:B------:R-:W-:-:S03]  /*8e70*/  IMAD.MOV.U32 R6, RZ, RZ, 0x1 ;  /* 0x00000001ff067424 */ /* 0x000fc600078e00ff */
[----:B------:R-:W-:Y:S02]  /*8e80*/  SEL R20, R4, R3, !P0 ;  /* 0x0000000304147207 */ /* 0x000fe40004000000 */
[----:B------:R-:W-:-:S07]  /*8e90*/  SEL R12, R3, R4, !P0 ;  /* 0x00000004030c7207 */ /* 0x000fce0004000000 */
.L_x_295:
[----:B------:R-:W-:-:S08]  /*8ea0*/  NOP ;  /* 0x0000000000007918 */ /* 0x000fd00000000000 */
[----:B------:R-:W0:-:S00]  /*8eb0*/  USETMAXREG.DEALLOC.CTAPOOL 0x28 ;  /* 0x00000028000079c8 */ /* 0x000e0000080e0500 */
[----:B0-----:R-:W-:-:S13]  /*8ec0*/  ISETP.NE.AND P0, PT, R0, RZ, PT ;  /* 0x000000ff0000720c */ /* 0x001fda0003f05270 */
[----:B------:R-:W-:Y:S05]  /*8ed0*/  @P0 EXIT ;  /* 0x000000000000094d */ /* 0x000fea0003800000 */
[----:B------:R-:W-:Y:S01]  /*8ee0*/  LOP3.LUT P0, RZ, R6, 0xff, RZ, 0xc0, !PT ;  /* 0x000000ff06ff7812 */ /* 0x000fe2000780c0ff */
[----:B------:R-:W-:Y:S02]  /*8ef0*/  IMAD.MOV.U32 R10, RZ, RZ, 0x1 ;  /* 0x00000001ff0a7424 */ /* 0x000fe400078e00ff */
[----:B------:R-:W-:-:S10]  /*8f00*/  IMAD.MOV.U32 R9, RZ, RZ, RZ ;  /* 0x000000ffff097224 */ /* 0x000fd400078e00ff */
[----:B------:R-:W-:Y:S05]  /*8f10*/  @!P0 BRA `(.L_x_298) ;  /* 0x0000000c00808947 */ /* 0x000fea0003800000 */
[----:B------:R-:W0:Y:S01]  /*8f20*/  LDC R0, c[0x0][0x28c] ;  /* 0x0000a300ff007b82 */ /* 0x000e220000000800 */
[----:B------:R-:W-:Y:S01]  /*8f30*/  ULDC UR5, c[0x0][0x658] ;  /* 0x0001960000057ab9 */ /* 0x000fe20000000800 */
[----:B------:R-:W-:Y:S01]  /*8f40*/  UMOV UR11, 0xffffffff ;  /* 0xffffffff000b7882 */ /* 0x000fe20000000000 */
[----:B------:R-:W-:Y:S01]  /*8f50*/  UMOV UR15, 0x1 ;  /* 0x00000001000f7882 */ /* 0x000fe20000000000 */
[----:B------:R-:W-:Y:S01]  /*8f60*/  USHF.L.U32 UR11, UR11, UR5, URZ ;  /* 0x000000050b0b7299 */ /* 0x000fe2000800063f */
[----:B------:R-:W-:Y:S01]  /*8f70*/  BSSY B0, `(.L_x_298) ;  /* 0x00000da000007945 */ /* 0x000fe20003800000 */
[----:B------:R-:W-:Y:S01]  /*8f80*/  ULDC UR9, c[0x0][0xc] ;  /* 0x0000030000097ab9 */ /* 0x000fe20000000800 */
[----:B------:R-:W-:Y:S01]  /*8f90*/  ULDC UR12, c[0x0][0x10] ;  /* 0x00000400000c7ab9 */ /* 0x000fe20000000800 */
[----:B------:R-:W1:Y:S01]  /*8fa0*/  S2UR UR8, SR_CgaCtaId ;  /* 0x00000000000879c3 */ /* 0x000e620000008800 */
[----:B------:R-:W-:Y:S01]  /*8fb0*/  USHF.L.U32 UR5, UR15, UR5, URZ ;  /* 0x000000050f057299 */ /* 0x000fe2000800063f */
[----:B------:R-:W-:Y:S01]  /*8fc0*/  LOP3.LUT R11, R19, 0x2, RZ, 0xfc, !PT ;  /* 0x00000002130b7812 */ /* 0x000fe200078efcff */
[----:B------:R-:W-:Y:S01]  /*8fd0*/  IMAD.MOV.U32 R10, RZ, RZ, 0x1 ;  /* 0x00000001ff0a7424 */ /* 0x000fe200078e00ff */
[----:B------:R-:W-:Y:S01]  /*8fe0*/  ULDC UR4, c[0x0][0x600] ;  /* 0x0001800000047ab9 */ /* 0x000fe20000000800 */
[----:B------:R-:W-:Y:S01]  /*8ff0*/  IMAD.MOV.U32 R9, RZ, RZ, RZ ;  /* 0x000000ffff097224 */ /* 0x000fe200078e00ff */
[----:B------:R-:W-:Y:S01]  /*9000*/  UMOV UR20, 0x5 ;  /* 0x0000000500147882 */ /* 0x000fe20000000000 */
[----:B------:R-:W-:Y:S01]  /*9010*/  UIADD3 UR4, UR4, -0x1, URZ ;  /* 0xffffffff04047890 */ /* 0x000fe2000fffe03f */
[----:B------:R-:W-:Y:S01]  /*9020*/  ULDC.64 UR28, c[0x0][0x198] ;  /* 0x00006600001c7ab9 */ /* 0x000fe20000000a00 */
[----:B0-----:R-:W-:-:S05]  /*9030*/  VIADD R0, R0, 0x7f ;  /* 0x0000007f00007836 */ /* 0x001fca0000000000 */
[----:B------:R-:W-:Y:S01]  /*9040*/  SHF.R.S32.HI R3, RZ, 0x1f, R0 ;  /* 0x0000001fff037819 */ /* 0x000fe20000011400 */
[----:B-1----:R-:W-:-:S03]  /*9050*/  ULOP3.LUT UR10, UR8, 0x1, URZ, 0xc0, !UPT ;  /* 0x00000001080a7892 */ /* 0x002fc6000f8ec03f */
[----:B------:R-:W-:Y:S01]  /*9060*/  LEA.HI R3, R3, R0, RZ, 0x7 ;  /* 0x0000000003037211 */ /* 0x000fe200078f38ff */
[----:B------:R-:W-:Y:S01]  /*9070*/  USHF.L.U32 UR7, UR8, 0xe, URZ ;  /* 0x0000000e08077899 */ /* 0x000fe2000800063f */
[----:B------:R-:W-:Y:S01]  /*9080*/  IMAD.MOV.U32 R0, RZ, RZ, 0x1 ;  /* 0x00000001ff007424 */ /* 0x000fe200078e00ff */
[----:B------:R-:W-:Y:S01]  /*9090*/  USHF.R.U32.HI UR27, URZ, 0x1, UR8 ;  /* 0x000000013f1b7899 */ /* 0x000fe20008011608 */
[--C-:B------:R-:W-:Y:S01]  /*90a0*/  SHF.R.S32.HI R8, RZ, 0x7, R3.reuse ;  /* 0x00000007ff087819 */ /* 0x100fe20000011403 */
[----:B------:R-:W-:Y:S02]  /*90b0*/  USHF.L.U32 UR6, UR8, 0x7, URZ ;  /* 0x0000000708067899 */ /* 0x000fe4000800063f */
[----:B------:R-:W-:Y:S01]  /*90c0*/  ULOP3.LUT UR8, UR8, 0xfffffffe, URZ, 0xc0, !UPT ;  /* 0xfffffffe08087892 */ /* 0x000fe2000f8ec03f */
[----:B------:R-:W-:Y:S01]  /*90d0*/  PRMT R3, R0, 0x7610, R3 ;  /* 0x0000761000037816 */ /* 0x000fe20000000003 */
[----:B------:R-:W-:Y:S01]  /*90e0*/  UISETP.GT.U32.AND UP0, UPT, UR10, 0xffff, UPT ;  /* 0x0000ffff0a00788c */ /* 0x000fe2000bf04070 */
[----:B------:R-:W-:Y:S01]  /*90f0*/  VIADD R0, R8, 0x1 ;  /* 0x0000000108007836 */ /* 0x000fe20000000000 */
[----:B------:R-:W-:-:S02]  /*9100*/  ULOP3.LUT UR13, UR7, 0x4000, URZ, 0xc0, !UPT ;  /* 0x00004000070d7892 */ /* 0x000fc4000f8ec03f */
[----:B------:R-:W-:Y:S02]  /*9110*/  ULOP3.LUT UR7, URZ, UR11, URZ, 0x33, !UPT ;  /* 0x0000000b3f077292 */ /* 0x000fe4000f8e333f */
[----:B------:R-:W-:Y:S02]  /*9120*/  USHF.L.U32 UR14, UR15, UR8, URZ ;  /* 0x000000080f0e7299 */ /* 0x000fe4000800063f */
[----:B------:R-:W-:Y:S02]  /*9130*/  ULOP3.LUT UR11, UR8, 0x1, URZ, 0xfc, !UPT ;  /* 0x00000001080b7892 */ /* 0x000fe4000f8efc3f */
[----:B------:R-:W-:Y:S02]  /*9140*/  UIMAD.WIDE.U32 UR8, UR9, UR12, URZ ;  /* 0x0000000c090872a5 */ /* 0x000fe4000f8e003f */
[----:B------:R-:W-:Y:S01]  /*9150*/  USEL UR10, UR10, 0xffff, !UP0 ;  /* 0x0000ffff0a0a7887 */ /* 0x000fe2000c000000 */
[----:B------:R-:W-:Y:S01]  /*9160*/  ULDC UR12, c[0x0][0x14] ;  /* 0x00000500000c7ab9 */ /* 0x000fe20000000800 */
[----:B------:R-:W-:-:S02]  /*9170*/  USHF.L.U32 UR11, UR15, UR11, URZ ;  /* 0x0000000b0f0b7299 */ /* 0x000fc4000800063f */
[----:B------:R-:W-:Y:S02]  /*9180*/  UIMAD.WIDE.U32 UR24, UR8, UR12, URZ ;  /* 0x0000000c081872a5 */ /* 0x000fe4000f8e003f */
[----:B------:R-:W-:Y:S02]  /*9190*/  UIMAD UR15, UR9, UR12, URZ ;  /* 0x0000000c090f72a4 */ /* 0x000fe4000f8e023f */
[----:B------:R-:W-:Y:S02]  /*91a0*/  ULOP3.LUT UR10, UR10, 0xffff, URZ, 0xc0, !UPT ;  /* 0x0000ffff0a0a7892 */ /* 0x000fe4000f8ec03f */
[----:B------:R-:W-:Y:S02]  /*91b0*/  ULEA UR30, UR27, 0x100, 0xd ;  /* 0x000001001b1e7891 */ /* 0x000fe4000f8e683f */
[----:B------:R-:W-:Y:S02]  /*91c0*/  ULOP3.LUT UR6, UR6, 0x80, URZ, 0xc0, !UPT ;  /* 0x0000008006067892 */ /* 0x000fe4000f8ec03f */
[----:B------:R-:W-:-:S02]  /*91d0*/  ULOP3.LUT UR13, UR13, 0x10100, URZ, 0xfc, !UPT ;  /* 0x000101000d0d7892 */ /* 0x000fc4000f8efc3f */
[----:B------:R-:W-:Y:S02]  /*91e0*/  ULOP3.LUT UR14, UR14, UR11, URZ, 0xfc, !UPT ;  /* 0x0000000b0e0e7292 */ /* 0x000fe4000f8efc3f */
[----:B------:R-:W-:Y:S02]  /*91f0*/  UIADD3 UR15, UR25, UR15, URZ ;  /* 0x0000000f190f7290 */ /* 0x000fe4000fffe03f */
[----:B------:R-:W-:-:S12]  /*9200*/  USHF.L.U32 UR20, UR20, UR10, URZ ;  /* 0x0000000a14147299 */ /* 0x000fd8000800063f */
.L_x_309:
[----:B------:R-:W-:-:S03]  /*9210*/  UMOV UR8, 0xffffffff ;  /* 0xffffffff00087882 */ /* 0x000fc60000000000 */
[----:B------:R-:W-:Y:S05]  /*9220*/  BRA.DIV UR8, `(.L_x_299) ;  /* 0x0000000e08a47947 */ /* 0x000fea000b800000 */
[----:B------:R-:W-:-:S13]  /*9230*/  ELECT P6, URZ, PT ;  /* 0x00000000003f782f */ /* 0x000fda00038c0000 */
.L_x_320:
[----:B------:R-:W0:Y:S01]  /*9240*/  LDC R4, c[0x0][0x28c] ;  /* 0x0000a300ff047b82 */ /* 0x000e220000000800 */
[----:B------:R-:W-:Y:S01]  /*9250*/  BSSY B1, `(.L_x_300) ;  /* 0x0000039000017945 */ /* 0x000fe20003800000 */
[----:B0-----:R-:W-:-:S13]  /*9260*/  ISETP.LT.OR P6, PT, R4, 0x1, !P6 ;  /* 0x000000010400780c */ /* 0x001fda00077c1670 */
[----:B------:R-:W-:Y:S05]  /*9270*/  @P6 BRA `(.L_x_301) ;  /* 0x0000000000d86947 */ /* 0x000fea0003800000 */
[----:B------:R-:W-:Y:S01]  /*9280*/  LEA R12, R12, UR27, 0x1 ;  /* 0x0000001b0c0c7c11 */ /* 0x000fe2000f8e08ff */
[----:B------:R-:W-:Y:S01]  /*9290*/  IMAD.MOV.U32 R21, RZ, RZ, RZ ;  /* 0x000000ffff157224 */ /* 0x000fe200078e00ff */
[----:B------:R-:W-:Y:S01]  /*92a0*/  LEA R20, R20, UR6, 0x8 ;  /* 0x0000000614147c11 */ /* 0x000fe2000f8e40ff */
[----:B------:R-:W-:Y:S02]  /*92b0*/  IMAD.MOV.U32 R4, RZ, RZ, R0 ;  /* 0x000000ffff047224 */ /* 0x000fe400078e0000 */
[----:B------:R-:W-:Y:S02]  /*92c0*/  IMAD.MOV.U32 R5, RZ, RZ, R10 ;  /* 0x000000ffff057224 */ /* 0x000fe400078e000a */
[----:B------:R-:W-:Y:S02]  /*92d0*/  IMAD.MOV.U32 R6, RZ, RZ, R9 ;  /* 0x000000ffff067224 */ /* 0x000fe400078e0009 */
[----:B------:R-:W-:-:S07]  /*92e0*/  IMAD.SHL.U32 R14, R12, 0x40, RZ ;  /* 0x000000400c0e7824 */ /* 0x000fce00078e00ff */
.L_x_304:
[----:B------:R-:W0:Y:S01]  /*92f0*/  S2R R12, SR_CgaCtaId ;  /* 0x00000000000c7919 */ /* 0x000e220000008800 */
[----:B------:R-:W-:Y:S02]  /*9300*/  MOV R7, 0x400 ;  /* 0x0000040000077802 */ /* 0x000fe40000000f00 */
[----:B------:R-:W-:Y:S02]  /*9310*/  LOP3.LUT P1, RZ, R18, 0x7f, RZ, 0xc0, !PT ;  /* 0x0000007f12ff7812 */ /* 0x000fe4000782c0ff */
[----:B0-----:R-:W-:Y:S02]  /*9320*/  LEA R15, R12, R7, 0x18 ;  /* 0x000000070c0f7211 */ /* 0x001fe400078ec0ff */
[----:B------:R-:W-:-:S09]  /*9330*/  SHF.L.U32 R7, R5, 0x1f, RZ ;  /* 0x0000001f05077819 */ /* 0x000fd200000006ff */
[----:B------:R-:W0:Y:S01]  /*9340*/  @!P1 LDC R12, c[0x0][0x500] ;  /* 0x00014000ff0c9b82 */ /* 0x000e220000000800 */
[----:B------:R-:W-:-:S04]  /*9350*/  IMAD R22, R6, 0x8, R15 ;  /* 0x0000000806167824 */ /* 0x000fc800078e020f */
[----:B------:R-:W1:Y:S02]  /*9360*/  SYNCS.PHASECHK.TRANS64.TRYWAIT P0, [R22+URZ+0x20], R7 ;  /* 0x00002007160075a7 */ /* 0x000e64000800017f */
[----:B-1----:R-:W-:Y:S05]  /*9370*/  @!P0 BRA `(.L_x_302) ;  /* 0x0000000c00708947 */ /* 0x002fea0003800000 */
.L_x_321:
[----:B-1----:R-:W-:Y:S01]  /*9380*/  PRMT R7, R11, 0x9910, RZ ;  /* 0x000099100b077816 */ /* 0x002fe200000000ff */
[----:B0-----:R0:W-:Y:S03]  /*9390*/  @!P1 SYNCS.ARRIVE.TRANS64 RZ, [R22+URZ], R12 ;  /* 0x0000000c16ff99a7 */ /* 0x0011e6000800003f */
[----:B------:R-:W-:-:S13]  /*93a0*/  ISETP.NE.AND P0, PT, R7, 0x2, PT ;  /* 0x000000020700780c */ /* 0x000fda0003f05270 */
[----:B0-----:R-:W-:Y:S05]  /*93b0*/  @P0 BRA `(.L_x_303) ;  /* 0x0000000000040947 */ /* 0x001fea0003800000 */
[----:B------:R-:W-:Y:S01]  /*93c0*/  BPT.TRAP 0x1 ;  /* 0x000000040000795c */ /* 0x000fe20000300000 */
.L_x_303:
[----:B------:R-:W-:Y:S01]  /*93d0*/  R2UR UR11, R6 ;  /* 0x00000000060b72ca */ /* 0x000fe200000e0000 */
[----:B------:R-:W-:Y:S01]  /*93e0*/  VIADD R4, R4, 0xffffffff ;  /* 0xffffffff04047836 */ /* 0x000fe20000000000 */
[----:B------:R-:W-:Y:S01]  /*93f0*/  R2UR UR22, R15 ;  /* 0x000000000f1672ca */ /* 0x000fe200000e0000 */
[----:B------:R-:W-:Y:S01]  /*9400*/  UIADD3 UR16, UP0, UR28, 0xf0, URZ ;  /* 0x000000f01c107890 */ /* 0x000fe2000ff1e03f */
[----:B------:R-:W-:Y:S01]  /*9410*/  R2UR UR23, R14 ;  /* 0x000000000e1772ca */ /* 0x000fe200000e0000 */
[----:B------:R-:W-:Y:S01]  /*9420*/  UIADD3 UR32, UP1, UR28, 0x1f0, URZ ;  /* 0x000001f01c207890 */ /* 0x000fe2000ff3e03f */
[----:B------:R-:W-:Y:S01]  /*9430*/  R2UR UR9, R22 ;  /* 0x00000000160972ca */ /* 0x000fe200000e0000 */
[----:B------:R-:W-:Y:S01]  /*9440*/  UIADD3.X UR17, URZ, UR29, URZ, UP0, !UPT ;  /* 0x0000001d3f117290 */ /* 0x000fe200087fe43f */
[----:B------:R-:W-:Y:S01]  /*9450*/  R2UR UR10, R21 ;  /* 0x00000000150a72ca */ /* 0x000fe200000e0000 */
[----:B------:R-:W-:Y:S01]  /*9460*/  UPRMT UR21, URZ, 0x5410, UR20 ;  /* 0x000054103f157896 */ /* 0x000fe20008000014 */
[----:B------:R-:W-:Y:S01]  /*9470*/  R2UR UR12, R13 ;  /* 0x000000000d0c72ca */ /* 0x000fe200000e0000 */
[----:B------:R-:W-:Y:S01]  /*9480*/  VIADD R6, R6, 0x1 ;  /* 0x0000000106067836 */ /* 0x000fe20000000000 */
[----:B------:R-:W-:Y:S01]  /*9490*/  R2UR UR26, R20 ;  /* 0x00000000141a72ca */ /* 0x000fe200000e0000 */
[----:B------:R-:W-:Y:S01]  /*94a0*/  ULEA UR8, UR11, UR30, 0xe ;  /* 0x0000001e0b087291 */ /* 0x000fe2000f8e703f */
[----:B------:R-:W-:Y:S01]  /*94b0*/  ISETP.GT.AND P1, PT, R4, 0x1, PT ;  /* 0x000000010400780c */ /* 0x000fe20003f24270 */
[----:B------:R-:W-:Y:S01]  /*94c0*/  ULEA UR11, UR11, UR13, 0xf ;  /* 0x0000000d0b0b7291 */ /* 0x000fe2000f8e783f */
[C---:B------:R-:W-:Y:S01]  /*94d0*/  ISETP.NE.AND P0, PT, R6.reuse, 0x4, PT ;  /* 0x000000040600780c */ /* 0x040fe20003f05270 */
[----:B------:R-:W-:Y:S01]  /*94e0*/  UIADD3 UR8, UR22, UR8, URZ ;  /* 0x0000000816087290 */ /* 0x000fe2000fffe03f */
[----:B------:R-:W-:Y:S01]  /*94f0*/  VIADD R21, R21, 0x80 ;  /* 0x0000008015157836 */ /* 0x000fe20000000000 */
[----:B------:R-:W-:Y:S01]  /*9500*/  UIADD3 UR22, UR22, UR11, URZ ;  /* 0x0000000b16167290 */ /* 0x000fe2000fffe03f */
[----:B------:R-:W-:Y:S01]  /*9510*/  SEL R12, RZ, 0x1, P0 ;  /* 0x00000001ff0c7807 */ /* 0x000fe20000000000 */
[----:B------:R-:W-:Y:S01]  /*9520*/  UPRMT UR31, URZ, 0x5410, UR14 ;  /* 0x000054103f1f7896 */ /* 0x000fe2000800000e */
[----:B------:R-:W-:Y:S01]  /*9530*/  SEL R6, R6, RZ, P0 ;  /* 0x000000ff06067207 */ /* 0x000fe20000000000 */
[----:B------:R-:W-:Y:S01]  /*9540*/  UIADD3.X UR33, URZ, UR29, URZ, UP1, !UPT ;  /* 0x0000001d3f217290 */ /* 0x000fe20008ffe43f */
[----:B------:R-:W-:Y:S01]  /*9550*/  LOP3.LUT R5, R5, R12, RZ, 0x3c, !PT ;  /* 0x0000000c05057212 */ /* 0x000fe200078e3cff */
[----:B------:R-:W-:Y:S01]  /*9560*/  UMOV UR18, 0x0 ;  /* 0x0000000000127882 */ /* 0x000fe20000000000 */
[----:B------:R-:W-:Y:S01]  /*9570*/  UMOV UR19, 0x10000000 ;  /* 0x1000000000137882 */ /* 0x000fe20000000000 */
[----:B------:R-:W-:-:S02]  /*9580*/  UMOV UR11, UR23 ;  /* 0x00000017000b7c82 */ /* 0x000fc40008000000 */
[----:B------:R0:W-:Y:S02]  /*9590*/  UTMALDG.3D.MULTICAST [UR8], [UR16], UR21, desc[UR18] ;  /* 0x00001208100073b4 */ /* 0x0001e40008011815 */
[----:B0-----:R-:W-:Y:S01]  /*95a0*/  UMOV UR8, UR22 ;  /* 0x0000001600087c82 */ /* 0x001fe20008000000 */
[----:B------:R-:W-:Y:S02]  /*95b0*/  UMOV UR11, UR26 ;  /* 0x0000001a000b7c82 */ /* 0x000fe40008000000 */
[----:B------:R0:W-:Y:S02]  /*95c0*/  UTMALDG.3D.MULTICAST [UR8], [UR32], UR31, desc[UR18] ;  /* 0x00001208200073b4 */ /* 0x0001e4000801181f */
[----:B0-----:R-:W-:Y:S05]  /*95d0*/  @P1 BRA `(.L_x_304) ;  /* 0xfffffffc00441947 */ /* 0x001fea000383ffff */
.L_x_301:
[----:B------:R-:W-:Y:S05]  /*95e0*/  BSYNC B1 ;  /* 0x0000000000017941 */ /* 0x000fea0003800000 */
.L_x_300:
[----:B------:R-:W-:Y:S01]  /*95f0*/  LOP3.LUT P1, RZ, R3, 0xff, RZ, 0xc0, !PT ;  /* 0x000000ff03ff7812 */ /* 0x000fe2000782c0ff */
[----:B------:R-:W-:Y:S01]  /*9600*/  IMAD.IADD R9, R8, 0x1, R9 ;  /* 0x0000000108097824 */ /* 0x000fe200078e0209 */
[----:B------:R-:W-:Y:S01]  /*9610*/  IADD3 R16, P2, R16, UR24, RZ ;  /* 0x0000001810107c10 */ /* 0x000fe2000ff5e0ff */
[----:B------:R-:W-:Y:S01]  /*9620*/  ULDC.64 UR8, c[0x0][0x650] ;  /* 0x0001940000087ab9 */ /* 0x000fe20000000a00 */
[----:B------:R-:W-:Y:S01]  /*9630*/  BSSY B1, `(.L_x_305) ;  /* 0x000006b000017945 */ /* 0x000fe20003800000 */
[----:B------:R-:W-:Y:S01]  /*9640*/  IMAD.MOV.U32 R12, RZ, RZ, -0x1 ;  /* 0xffffffffff0c7424 */ /* 0x000fe200078e00ff */
[----:B------:R-:W-:Y:S01]  /*9650*/  SHF.R.U32.HI R3, RZ, 0x2, R9 ;  /* 0x00000002ff037819 */ /* 0x000fe20000011609 */
[----:B------:R-:W-:Y:S01]  /*9660*/  IMAD.MOV.U32 R20, RZ, RZ, -0x1 ;  /* 0xffffffffff147424 */ /* 0x000fe200078e00ff */
[----:B------:R-:W-:Y:S01]  /*9670*/  ISETP.GT.U32.AND P0, PT, R9, 0x3, PT ;  /* 0x000000030900780c */ /* 0x000fe20003f04070 */
[----:B------:R-:W-:Y:S01]  /*9680*/  IMAD.MOV.U32 R13, RZ, RZ, -0x1 ;  /* 0xffffffffff0d7424 */ /* 0x000fe200078e00ff */
[----:B------:R-:W-:-:S02]  /*9690*/  LOP3.LUT R3, R3, 0x1, RZ, 0xc0, !PT ;  /* 0x0000000103037812 */ /* 0x000fc400078ec0ff */
[----:B------:R-:W-:Y:S01]  /*96a0*/  ISETP.LT.U32.AND P0, PT, R8, 0x4, P0 ;  /* 0x000000040800780c */ /* 0x000fe20000701070 */
[----:B------:R-:W0:Y:S01]  /*96b0*/  @P1 S2R R5, SR_CgaCtaId ;  /* 0x0000000000051919 */ /* 0x000e220000008800 */
[----:B------:R-:W-:Y:S02]  /*96c0*/  @P1 MOV R4, 0x400 ;  /* 0x0000040000041802 */ /* 0x000fe40000000f00 */
[----:B------:R-:W-:Y:S02]  /*96d0*/  IADD3.X R17, R17, UR15, RZ, P2, !PT ;  /* 0x0000000f11117c10 */ /* 0x000fe400097fe4ff */
[----:B------:R-:W-:Y:S02]  /*96e0*/  ISETP.GE.U32.AND P2, PT, R16, UR8, PT ;  /* 0x0000000810007c0c */ /* 0x000fe4000bf46070 */
[----:B------:R-:W-:Y:S02]  /*96f0*/  LOP3.LUT R9, R9, 0x3, RZ, 0xc0, !PT ;  /* 0x0000000309097812 */ /* 0x000fe400078ec0ff */
[----:B0-----:R-:W-:-:S04]  /*9700*/  @P1 LEA R4, R5, R4, 0x18 ;  /* 0x0000000405041211 */ /* 0x001fc800078ec0ff */
[----:B------:R0:W-:Y:S01]  /*9710*/  @P1 SYNCS.ARRIVE.TRANS64.A1T0 RZ, [R4+URZ+0x58], RZ ;  /* 0x000058ff04ff19a7 */ /* 0x0001e2000810003f */
[----:B------:R-:W-:Y:S02]  /*9720*/  ISETP.NE.U32.AND P1, PT, R3, 0x1, PT ;  /* 0x000000010300780c */ /* 0x000fe40003f25070 */
[----:B------:R-:W-:Y:S02]  /*9730*/  SEL R3, RZ, 0x1, !P0 ;  /* 0x00000001ff037807 */ /* 0x000fe40004000000 */
[----:B------:R-:W-:Y:S02]  /*9740*/  ISETP.GE.U32.AND.EX P0, PT, R17, UR9, PT, P2 ;  /* 0x0000000911007c0c */ /* 0x000fe4000bf06120 */
[----:B------:R-:W-:-:S04]  /*9750*/  ISETP.GT.U32.AND P1, PT, R8, 0x3, !P1 ;  /* 0x000000030800780c */ /* 0x000fc80004f24070 */
[----:B0-----:R-:W-:-:S04]  /*9760*/  SEL R4, RZ, 0x1, !P1 ;  /* 0x00000001ff047807 */ /* 0x001fc80004800000 */
[--C-:B------:R-:W-:Y:S02]  /*9770*/  LOP3.LUT R10, R4, R10, R3.reuse, 0x96, !PT ;  /* 0x0000000a040a7212 */ /* 0x100fe400078e9603 */
[----:B------:R-:W-:Y:S02]  /*9780*/  PRMT R4, RZ, 0x7610, R4 ;  /* 0x00007610ff047816 */ /* 0x000fe40000000004 */
[----:B------:R-:W-:Y:S01]  /*9790*/  PRMT R3, RZ, 0x7610, R3 ;  /* 0x00007610ff037816 */ /* 0x000fe20000000003 */
[----:B------:R-:W-:Y:S06]  /*97a0*/  @P0 BRA `(.L_x_306) ;  /* 0x00000004004c0947 */ /* 0x000fec0003800000 */
[----:B------:R-:W0:Y:S01]  /*97b0*/  S2R R14, SR_CTAID.X ;  /* 0x00000000000e7919 */ /* 0x000e220000002500 */
[----:B------:R-:W-:Y:S01]  /*97c0*/  ULDC.64 UR8, c[0x0][0x628] ;  /* 0x00018a0000087ab9 */ /* 0x000fe20000000a00 */
[----:B------:R-:W1:Y:S01]  /*97d0*/  LDC R15, c[0x0][0x144] ;  /* 0x00005100ff0f7b82 */ /* 0x000e620000000800 */
[----:B------:R-:W-:Y:S01]  /*97e0*/  ISETP.NE.U32.AND P0, PT, RZ, UR8, PT ;  /* 0x00000008ff007c0c */ /* 0x000fe2000bf05070 */
[----:B------:R-:W2:Y:S01]  /*97f0*/  S2R R12, SR_CTAID.Y ;  /* 0x00000000000c7919 */ /* 0x000ea20000002600 */
[----:B------:R-:W-:Y:S01]  /*9800*/  ULDC UR10, c[0x0][0x150] ;  /* 0x00005400000a7ab9 */ /* 0x000fe20000000800 */
[----:B------:R-:W-:Y:S01]  /*9810*/  ULDC UR11, c[0x0][0x630] ;  /* 0x00018c00000b7ab9 */ /* 0x000fe20000000800 */
[----:B------:R-:W-:Y:S01]  /*9820*/  ISETP.NE.AND.EX P0, PT, RZ, UR9, PT, P0 ;  /* 0x00000009ff007c0c */ /* 0x000fe2000bf05300 */
[----:B------:R-:W-:Y:S01]  /*9830*/  IMAD.MOV.U32 R4, RZ, RZ, R16 ;  /* 0x000000ffff047224 */ /* 0x000fe200078e0010 */
[----:B0-----:R-:W-:-:S05]  /*9840*/  I2FP.F32.U32 R5, R14 ;  /* 0x0000000e00057245 */ /* 0x001fca0000201000 */
[----:B------:R-:W-:Y:S01]  /*9850*/  FMUL R20, R5, UR10 ;  /* 0x0000000a05147c20 */ /* 0x000fe20008400000 */
[----:B------:R-:W-:-:S05]  /*9860*/  IMAD.MOV.U32 R5, RZ, RZ, R17 ;  /* 0x000000ffff057224 */ /* 0x000fca00078e0011 */
[----:B--2---:R-:W-:Y:S05]  /*9870*/  @!P0 BRA `(.L_x_307) ;  /* 0x0000000000288947 */ /* 0x004fea0003800000 */
[----:B------:R-:W-:Y:S02]  /*9880*/  ULDC UR10, c[0x0][0x634] ;  /* 0x00018d00000a7ab9 */ /* 0x000fe40000000800 */
[----:B------:R-:W-:-:S05]  /*9890*/  IADD3 R5, P0, R16, UR10, RZ ;  /* 0x0000000a10057c10 */ /* 0x000fca000ff1e0ff */
[----:B------:R-:W-:-:S04]  /*98a0*/  IMAD.X R13, RZ, RZ, R17, P0 ;  /* 0x000000ffff0d7224 */ /* 0x000fc800000e0611 */
[----:B------:R-:W-:-:S04]  /*98b0*/  IMAD.WIDE.U32 R6, R13, UR8, RZ ;  /* 0x000000080d067c25 */ /* 0x000fc8000f8e00ff */
[----:B------:R-:W-:-:S04]  /*98c0*/  IMAD.WIDE.U32 R6, P0, R5, UR9, R6 ;  /* 0x0000000905067c25 */ /* 0x000fc8000f800006 */
[----:B------:R-:W-:-:S04]  /*98d0*/  IMAD.WIDE.U32 R4, R5, UR8, RZ ;  /* 0x0000000805047c25 */ /* 0x000fc8000f8e00ff */
[----:B------:R-:W-:Y:S01]  /*98e0*/  IMAD.MOV.U32 R4, RZ, RZ, R7 ;  /* 0x000000ffff047224 */ /* 0x000fe200078e0007 */
[----:B------:R-:W-:Y:S01]  /*98f0*/  IADD3 RZ, P1, R5, R6, RZ ;  /* 0x0000000605ff7210 */ /* 0x000fe20007f3e0ff */
[----:B------:R-:W-:-:S04]  /*9900*/  IMAD.X R5, RZ, RZ, RZ, P0 ;  /* 0x000000ffff057224 */ /* 0x000fc800000e06ff */
[----:B------:R-:W-:-:S08]  /*9910*/  IMAD.WIDE.U32.X R4, R13, UR9, R4, P1 ;  /* 0x000000090d047c25 */ /* 0x000fd000088e0404 */
.L_x_307:
[--C-:B------:R-:W-:Y:S01]  /*9920*/  SHF.R.U64 R13, R4, UR11, R5.reuse ;  /* 0x0000000b040d7c19 */ /* 0x100fe20008001205 */
[----:B------:R-:W0:Y:S01]  /*9930*/  F2I.U32.TRUNC.NTZ R20, R20 ;  /* 0x0000001400147305 */ /* 0x000e22000020f000 */
[----:B------:R-:W-:Y:S01]  /*9940*/  SHF.R.U32.HI R4, RZ, UR11, R5 ;  /* 0x0000000bff047c19 */ /* 0x000fe20008011605 */
[----:B------:R-:W-:Y:S01]  /*9950*/  ULDC.64 UR8, c[0x0][0x620] ;  /* 0x0001880000087ab9 */ /* 0x000fe20000000a00 */
[----:B------:R-:W-:Y:S01]  /*9960*/  IADD3 R7, P0, RZ, -R13, RZ ;  /* 0x8000000dff077210 */ /* 0x000fe20007f1e0ff */
[----:B------:R-:W-:Y:S01]  /*9970*/  ULDC.64 UR10, c[0x0][0x640] ;  /* 0x00019000000a7ab9 */ /* 0x000fe20000000a00 */
[----:B------:R-:W2:Y:S03]  /*9980*/  LDC R21, c[0x0][0x148] ;  /* 0x00005200ff157b82 */ /* 0x000ea60000000800 */
[----:B------:R-:W-:Y:S01]  /*9990*/  IMAD.X R4, RZ, RZ, ~R4, P0 ;  /* 0x000000ffff047224 */ /* 0x000fe200000e0e04 */
[----:B------:R-:W-:-:S03]  /*99a0*/  ISETP.NE.U32.AND P0, PT, RZ, UR10, PT ;  /* 0x0000000aff007c0c */ /* 0x000fc6000bf05070 */
[----:B------:R-:W-:Y:S01]  /*99b0*/  IMAD R6, R4, UR8, RZ ;  /* 0x0000000804067c24 */ /* 0x000fe2000f8e02ff */
[----:B------:R-:W-:Y:S01]  /*99c0*/  ISETP.NE.AND.EX P0, PT, RZ, UR11, PT, P0 ;  /* 0x0000000bff007c0c */ /* 0x000fe2000bf05300 */
[----:B------:R-:W-:Y:S01]  /*99d0*/  IMAD.WIDE.U32 R4, R7, UR8, R16 ;  /* 0x0000000807047c25 */ /* 0x000fe2000f8e0010 */
[----:B------:R-:W-:-:S03]  /*99e0*/  ULDC UR8, c[0x0][0x618] ;  /* 0x0001860000087ab9 */ /* 0x000fc60000000800 */
[----:B------:R-:W-:Y:S01]  /*99f0*/  IMAD R7, R7, UR9, R6 ;  /* 0x0000000907077c24 */ /* 0x000fe2000f8e0206 */
[----:B------:R-:W-:Y:S01]  /*9a00*/  ULDC UR9, c[0x0][0x154] ;  /* 0x0000550000097ab9 */ /* 0x000fe20000000800 */
[----:B0-----:R-:W-:Y:S02]  /*9a10*/  IMAD.MOV R6, RZ, RZ, -R20 ;  /* 0x000000ffff067224 */ /* 0x001fe400078e0a14 */
[----:B------:R-:W-:Y:S02]  /*9a20*/  IMAD.IADD R5, R5, 0x1, R7 ;  /* 0x0000000105057824 */ /* 0x000fe400078e0207 */
[----:B-1----:R-:W-:Y:S01]  /*9a30*/  IMAD R14, R15, R6, R14 ;  /* 0x000000060f0e7224 */ /* 0x002fe200078e020e */
[----:B------:R-:W-:Y:S02]  /*9a40*/  I2FP.F32.U32 R6, R12 ;  /* 0x0000000c00067245 */ /* 0x000fe40000201000 */
[--C-:B------:R-:W-:Y:S02]  /*9a50*/  SHF.R.U64 R15, R4, UR8, R5.reuse ;  /* 0x00000008040f7c19 */ /* 0x100fe40008001205 */
[----:B------:R-:W-:Y:S01]  /*9a60*/  SHF.R.U32.HI R4, RZ, UR8, R5 ;  /* 0x00000008ff047c19 */ /* 0x000fe20008011605 */
[----:B------:R-:W-:Y:S01]  /*9a70*/  FMUL R6, R6, UR9 ;  /* 0x0000000906067c20 */ /* 0x000fe20008400000 */
[----:B------:R-:W-:-:S02]  /*9a80*/  ULDC UR8, c[0x0][0x608] ;  /* 0x0001820000087ab9 */ /* 0x000fc40000000800 */
[--C-:B------:R-:W-:Y:S01]  /*9a90*/  SHF.R.U64 R22, R15, UR8, R4.reuse ;  /* 0x000000080f167c19 */ /* 0x100fe20008001204 */
[----:B------:R0:W1:Y:S01]  /*9aa0*/  F2I.U32.TRUNC.NTZ R24, R6 ;  /* 0x0000000600187305 */ /* 0x000062000020f000 */
[----:B------:R-:W-:Y:S01]  /*9ab0*/  SHF.R.U32.HI R5, RZ, UR8, R4 ;  /* 0x00000008ff057c19 */ /* 0x000fe20008011604 */
[----:B------:R-:W-:-:S03]  /*9ac0*/  ULDC UR8, c[0x0][0x658] ;  /* 0x0001960000087ab9 */ /* 0x000fc60000000800 */
[--C-:B------:R-:W-:Y:S02]  /*9ad0*/  SHF.R.U64 R20, R22, UR8, R5.reuse ;  /* 0x0000000816147c19 */ /* 0x100fe40008001205 */
[----:B------:R-:W-:-:S03]  /*9ae0*/  SHF.R.U32.HI R23, RZ, UR8, R5 ;  /* 0x00000008ff177c19 */ /* 0x000fc60008011605 */
[----:B------:R-:W-:Y:S02]  /*9af0*/  IMAD.MOV.U32 R4, RZ, RZ, R20 ;  /* 0x000000ffff047224 */ /* 0x000fe400078e0014 */
[----:B------:R-:W-:Y:S01]  /*9b00*/  IMAD.MOV.U32 R5, RZ, RZ, R23 ;  /* 0x000000ffff057224 */ /* 0x000fe200078e0017 */
[----:B0-----:R-:W-:Y:S06]  /*9b10*/  @!P0 BRA `(.L_x_308) ;  /* 0x0000000000288947 */ /* 0x001fec0003800000 */
        /* <DEDUP_REMOVED lines=10> */
.L_x_308:
[----:B------:R-:W-:Y:S01]  /*9bc0*/  ISETP.NE.AND P0, PT, R2, 0x1, PT ;  /* 0x000000010200780c */ /* 0x000fe20003f05270 */
[----:B------:R-:W-:Y:S01]  /*9bd0*/  ULDC UR8, c[0x0][0x648] ;  /* 0x0001920000087ab9 */ /* 0x000fe20000000800 */
[----:B------:R-:W-:Y:S01]  /*9be0*/  LOP3.LUT R22, R22, UR7, RZ, 0xc0, !PT ;  /* 0x0000000716167c12 */ /* 0x000fe2000f8ec0ff */
[----:B-1----:R-:W-:Y:S01]  /*9bf0*/  IMAD.MOV R24, RZ, RZ, -R24 ;  /* 0x000000ffff187224 */ /* 0x002fe200078e0a18 */
[----:B------:R-:W-:Y:S01]  /*9c00*/  SHF.R.U64 R5, R4, UR8, R5 ;  /* 0x0000000804057c19 */ /* 0x000fe20008001205 */
[----:B------:R-:W-:Y:S01]  /*9c10*/  ULDC UR8, c[0x0][0x638] ;  /* 0x00018e0000087ab9 */ /* 0x000fe20000000800 */
[----:B------:R-:W-:Y:S01]  /*9c20*/  LOP3.LUT R15, R15, UR4, RZ, 0xc0, !PT ;  /* 0x000000040f0f7c12 */ /* 0x000fe2000f8ec0ff */
[----:B------:R-:W-:Y:S01]  /*9c30*/  ULDC UR9, c[0x0][0x610] ;  /* 0x0001840000097ab9 */ /* 0x000fe20000000800 */
[----:B------:R-:W-:Y:S02]  /*9c40*/  IMAD.MOV.U32 R4, RZ, RZ, 0x1 ;  /* 0x00000001ff047424 */ /* 0x000fe400078e00ff */
[----:B------:R-:W-:-:S02]  /*9c50*/  IMAD.MOV R7, RZ, RZ, -R5 ;  /* 0x000000ffff077224 */ /* 0x000fc400078e0a05 */
[----:B------:R-:W-:Y:S02]  /*9c60*/  IMAD R5, R5, UR5, R22 ;  /* 0x0000000505057c24 */ /* 0x000fe4000f8e0216 */
[----:B--2---:R-:W-:Y:S02]  /*9c70*/  @P0 IMAD R14, R21, R24, R12 ;  /* 0x00000018150e0224 */ /* 0x004fe400078e020c */
[----:B------:R-:W-:Y:S01]  /*9c80*/  IMAD R20, R7, UR8, R20 ;  /* 0x0000000807147c24 */ /* 0x000fe2000f8e0214 */
[----:B------:R-:W-:Y:S01]  /*9c90*/  ULDC UR8, c[0x0][0x600] ;  /* 0x0001800000087ab9 */ /* 0x000fe20000000800 */
[----:B------:R-:W-:Y:S02]  /*9ca0*/  IMAD R14, R5, UR9, R14 ;  /* 0x00000009050e7c24 */ /* 0x000fe4000f8e020e */
[----:B------:R-:W-:-:S05]  /*9cb0*/  IMAD R5, R20, UR8, R15 ;  /* 0x0000000814057c24 */ /* 0x000fca000f8e020f */
[----:B------:R-:W-:Y:S02]  /*9cc0*/  SEL R20, R5, R14, !P0 ;  /* 0x0000000e05147207 */ /* 0x000fe40004000000 */
[----:B------:R-:W-:-:S07]  /*9cd0*/  SEL R12, R14, R5, !P0 ;  /* 0x000000050e0c7207 */ /* 0x000fce0004000000 */
.L_x_306:
[----:B------:R-:W-:Y:S05]  /*9ce0*/  BSYNC B1 ;  /* 0x0000000000017941 */ /* 0x000fea0003800000 */
.L_x_305:
[----:B------:R-:W-:-:S13]  /*9cf0*/  LOP3.LUT P0, RZ, R4, 0xff, RZ, 0xc0, !PT ;  /* 0x000000ff04ff7812 */ /* 0x000fda000780c0ff */
[----:B------:R-:W-:Y:S05]  /*9d00*/  @P0 BRA `(.L_x_309) ;  /* 0xfffffff400400947 */ /* 0x000fea000383ffff */
[----:B------:R-:W-:Y:S05]  /*9d10*/  BSYNC B0 ;  /* 0x0000000000007941 */ /* 0x000fea0003800000 */
.L_x_298:
[----:B------:R-:W-:-:S03]  /*9d20*/  UMOV UR8, 0xffffffff ;  /* 0xffffffff00087882 */ /* 0x000fc60000000000 */
[----:B------:R-:W-:Y:S05]  /*9d30*/  BRA.DIV UR8, `(.L_x_310) ;  /* 0x0000000608147947 */ /* 0x000fea000b800000 */
[----:B------:R-:W-:-:S13]  /*9d40*/  ELECT P6, URZ, PT ;  /* 0x00000000003f782f */ /* 0x000fda00038c0000 */
.L_x_324:
[----:B------:R-:W-:Y:S04]  /*9d50*/  BSSY B0, `(.L_x_311) ;  /* 0x000002b000007945 */ /* 0x000fe80003800000 */
[----:B------:R-:W-:Y:S05]  /*9d60*/  @!P6 BRA `(.L_x_312) ;  /* 0x0000000000a4e947 */ /* 0x000fea0003800000 */
[----:B------:R-:W-:-:S04]  /*9d70*/  LOP3.LUT R19, R19, 0x2, RZ, 0xfc, !PT ;  /* 0x0000000213137812 */ /* 0x000fc800078efcff */
[----:B------:R-:W-:-:S13]  /*9d80*/  ISETP.NE.AND P0, PT, R19, 0x3, PT ;  /* 0x000000031300780c */ /* 0x000fda0003f05270 */
[----:B------:R-:W-:Y:S05]  /*9d90*/  @!P0 BRA `(.L_x_313) ;  /* 0x0000000000048947 */ /* 0x000fea0003800000 */
[----:B------:R-:W-:Y:S01]  /*9da0*/  BPT.TRAP 0x1 ;  /* 0x000000040000795c */ /* 0x000fe20000300000 */
.L_x_313:
[----:B------:R-:W0:Y:S01]  /*9db0*/  S2R R3, SR_CgaCtaId ;  /* 0x0000000000037919 */ /* 0x000e220000008800 */
[----:B------:R-:W-:Y:S02]  /*9dc0*/  MOV R0, 0x400 ;  /* 0x0000040000007802 */ /* 0x000fe40000000f00 */
[----:B------:R-:W-:Y:S02]  /*9dd0*/  SHF.L.U32 R2, R10, 0x1f, RZ ;  /* 0x0000001f0a027819 */ /* 0x000fe400000006ff */
[----:B0-----:R-:W-:-:S05]  /*9de0*/  LEA R0, R3, R0, 0x18 ;  /* 0x0000000003007211 */ /* 0x001fca00078ec0ff */
[----:B------:R-:W-:-:S04]  /*9df0*/  VIADD R0, R0, 0x20 ;  /* 0x0000002000007836 */ /* 0x000fc80000000000 */
[C---:B------:R-:W-:Y:S02]  /*9e00*/  IMAD R5, R9.reuse, 0x8, R0 ;  /* 0x0000000809057824 */ /* 0x040fe400078e0200 */
[----:B------:R-:W-:Y:S02]  /*9e10*/  VIADD R9, R9, 0x1 ;  /* 0x0000000109097836 */ /* 0x000fe40000000000 */
[----:B------:R-:W0:Y:S03]  /*9e20*/  SYNCS.PHASECHK.TRANS64.TRYWAIT P0, [R5+URZ], R2 ;  /* 0x00000002050075a7 */ /* 0x000e26000800017f */
[----:B------:R-:W-:-:S04]  /*9e30*/  ISETP.NE.AND P1, PT, R9, 0x4, PT ;  /* 0x000000040900780c */ /* 0x000fc80003f25270 */
[----:B------:R-:W-:Y:S02]  /*9e40*/  SEL R3, RZ, 0x1, P1 ;  /* 0x00000001ff037807 */ /* 0x000fe40000800000 */
[----:B------:R-:W-:Y:S02]  /*9e50*/  SEL R9, R9, RZ, P1 ;  /* 0x000000ff09097207 */ /* 0x000fe40000800000 */
[----:B------:R-:W-:-:S03]  /*9e60*/  LOP3.LUT R10, R10, R3, RZ, 0x3c, !PT ;  /* 0x000000030a0a7212 */ /* 0x000fc600078e3cff */
[----:B------:R-:W-:Y:S01]  /*9e70*/  IMAD R7, R9, 0x8, R0 ;  /* 0x0000000809077824 */ /* 0x000fe200078e0200 */
[----:B------:R-:W-:Y:S01]  /*9e80*/  SHF.L.U32 R4, R10, 0x1f, RZ ;  /* 0x0000001f0a047819 */ /* 0x000fe200000006ff */
[----:B0-----:R-:W-:Y:S06]  /*9e90*/  @!P0 BRA `(.L_x_314) ;  /* 0x0000000000dc8947 */ /* 0x001fec0003800000 */
.L_x_325:
[----:B------:R-:W1:Y:S01]  /*9ea0*/  SYNCS.PHASECHK.TRANS64.TRYWAIT P0, [R7+URZ], R4 ;  /* 0x00000004070075a7 */ /* 0x000e62000800017f */
[----:B0-----:R-:W-:-:S05]  /*9eb0*/  VIADD R2, R9, 0x1 ;  /* 0x0000000109027836 */ /* 0x001fca0000000000 */
[----:B------:R-:W-:-:S04]  /*9ec0*/  ISETP.NE.AND P1, PT, R2, 0x4, PT ;  /* 0x000000040200780c */ /* 0x000fc80003f25270 */
[----:B------:R-:W-:Y:S02]  /*9ed0*/  SEL R3, RZ, 0x1, P1 ;  /* 0x00000001ff037807 */ /* 0x000fe40000800000 */
[----:B------:R-:W-:Y:S02]  /*9ee0*/  SEL R9, R2, RZ, P1 ;  /* 0x000000ff02097207 */ /* 0x000fe40000800000 */
[----:B------:R-:W-:-:S03]  /*9ef0*/  LOP3.LUT R11, R10, R3, RZ, 0x3c, !PT ;  /* 0x000000030a0b7212 */ /* 0x000fc600078e3cff */
[----:B------:R-:W-:Y:S01]  /*9f00*/  IMAD R6, R9, 0x8, R0 ;  /* 0x0000000809067824 */ /* 0x000fe200078e0200 */
[----:B------:R-:W-:Y:S01]  /*9f10*/  SHF.L.U32 R5, R11, 0x1f, RZ ;  /* 0x0000001f0b057819 */ /* 0x000fe200000006ff */
[----:B-1----:R-:W-:Y:S06]  /*9f20*/  @!P0 BRA `(.L_x_315) ;  /* 0x0000000000cc8947 */ /* 0x002fec0003800000 */
.L_x_326:
[----:B------:R-:W1:Y:S01]  /*9f30*/  SYNCS.PHASECHK.TRANS64.TRYWAIT P0, [R6+URZ], R5 ;  /* 0x00000005060075a7 */ /* 0x000e62000800017f */
[----:B------:R-:W-:-:S05]  /*9f40*/  VIADD R2, R9, 0x1 ;  /* 0x0000000109027836 */ /* 0x000fca0000000000 */
[----:B------:R-:W-:-:S04]  /*9f50*/  ISETP.NE.AND P1, PT, R2, 0x4, PT ;  /* 0x000000040200780c */ /* 0x000fc80003f25270 */
[----:B0-----:R-:W-:Y:S02]  /*9f60*/  SEL R4, RZ, 0x1, P1 ;  /* 0x00000001ff047807 */ /* 0x001fe40000800000 */
[----:B------:R-:W-:Y:S02]  /*9f70*/  SEL R3, R2, RZ, P1 ;  /* 0x000000ff02037207 */ /* 0x000fe40000800000 */
[----:B------:R-:W-:Y:S01]  /*9f80*/  LOP3.LUT R4, R11, R4, RZ, 0x3c, !PT ;  /* 0x000000040b047212 */ /* 0x000fe200078e3cff */
[----:B-1----:R-:W-:Y:S06]  /*9f90*/  @!P0 BRA `(.L_x_316) ;  /* 0x0000000000c48947 */ /* 0x002fec0003800000 */
.L_x_327:
[----:B------:R-:W-:Y:S01]  /*9fa0*/  IMAD R3, R3, 0x8, R0 ;  /* 0x0000000803037824 */ /* 0x000fe200078e0200 */
[----:B------:R-:W-:-:S07]  /*9fb0*/  SHF.L.U32 R0, R4, 0x1f, RZ ;  /* 0x0000001f04007819 */ /* 0x000fce00000006ff */
.L_x_317:
[----:B-1----:R1:W2:Y:S02]  /*9fc0*/  SYNCS.PHASECHK.TRANS64.TRYWAIT P0, [R3+URZ], R0 ;  /* 0x00000000030075a7 */ /* 0x0022a4000800017f */
[----:B--2---:R-:W-:Y:S05]  /*9fd0*/  @!P0 NANOSLEEP.SYNCS 0x989680 ;  /* 0x009896800000895d */ /* 0x004fea0003900000 */
[----:B------:R-:W2:Y:S02]  /*9fe0*/  @!P0 SYNCS.PHASECHK.TRANS64 P0, [R3+URZ], R0 ;  /* 0x00000000030085a7 */ /* 0x000ea4000800007f */
[----:B--2---:R-:W-:Y:S05]  /*9ff0*/  @!P0 BRA `(.L_x_317) ;  /* 0xfffffffc00f08947 */ /* 0x004fea000383ffff */
.L_x_312:
[----:B------:R-:W-:Y:S05]  /*a000*/  BSYNC B0 ;  /* 0x0000000000007941 */ /* 0x000fea0003800000 */
.L_x_311:
[----:B------:R-:W-:Y:S05]  /*a010*/  EXIT ;  /* 0x000000000000794d */ /* 0x000fea0003800000 */
.L_x_21:
[----:B----4-:R4:W0:Y:S02]  /*a020*/  SYNCS.PHASECHK.TRANS64.TRYWAIT P1, [R3+URZ], R0 ;  /* 0x00000000030075a7 */ /* 0x010824000802017f */
[----:B0-----:R-:W-:Y:S05]  /*a030*/  @!P1 NANOSLEEP.SYNCS 0x989680 ;  /* 0x009896800000995d */ /* 0x001fea0003900000 */
[----:B------:R-:W0:Y:S02]  /*a040*/  @!P1 SYNCS.PHASECHK.TRANS64 P1, [R3+URZ], R0 ;  /* 0x00000000030095a7 */ /* 0x000e24000802007f */
[----:B0-----:R-:W-:Y:S05]  /*a050*/  @!P1 BRA `(.L_x_21) ;  /* 0xfffffffc00f09947 */ /* 0x001fea000383ffff */
[----:B------:R-:W-:Y:S05]  /*a060*/  BRA `(.L_x_20) ;  /* 0xffffff74002c7947 */ /* 0x000fea000383ffff */
.L_x_26:
[----:B-1----:R1:W3:Y:S02]  /*a070*/  SYNCS.PHASECHK.TRANS64.TRYWAIT P1, [R5+URZ], R4 ;  /* 0x00000004050075a7 */ /* 0x0022e4000802017f */
[----:B---3--:R-:W-:Y:S05]  /*a080*/  @!P1 NANOSLEEP.SYNCS 0x989680 ;  /* 0x009896800000995d */ /* 0x008fea0003900000 */
[----:B------:R-:W3:Y:S02]  /*a090*/  @!P1 SYNCS.PHASECHK.TRANS64 P1, [R5+URZ], R4 ;  /* 0x00000004050095a7 */ /* 0x000ee4000802007f */
[----:B---3--:R-:W-:Y:S05]  /*a0a0*/  @!P1 BRA `(.L_x_26) ;  /* 0xfffffffc00f09947 */ /* 0x008fea000383ffff */
[----:B------:R-:W-:Y:S05]  /*a0b0*/  BRA `(.L_x_25) ;  /* 0xffffff78001c7947 */ /* 0x000fea000383ffff */
.L_x_299:
[----:B------:R-:W-:Y:S01]  /*a0c0*/  BSSY B1, `(.L_x_318) ;  /* 0x0000006000017945 */ /* 0x000fe20003800000 */
[----:B------:R-:W-:-:S07]  /*a0d0*/  IMAD.MOV.U32 R15, RZ, RZ, -0x1 ;  /* 0xffffffffff0f7424 */ /* 0x000fce00078e00ff */
[----:B------:R-:W-:Y:S05]  /*a0e0*/  WARPSYNC.COLLECTIVE R15, `(.L_x_319) ;  /* 0x000000000f0c7348 */ /* 0x000fea0003c00000 */
[----:B------:R-:W-:Y:S02]  /*a0f0*/  ELECT P6, UR62, PT ;  /* 0x00000000003e782f */ /* 0x000fe400038c0000 */
[----:B------:R-:W-:Y:S01]  /*a100*/  MOV R14, UR62 ;  /* 0x0000003e000e7c02 */ /* 0x000fe20008000f00 */
[----:B------:R-:W-:Y:S10]  /*a110*/  ENDCOLLECTIVE ;  /* 0x000000000000791b */ /* 0x000ff40003800000 */
.L_x_319:
[----:B------:R-:W-:Y:S05]  /*a120*/  BSYNC B1 ;  /* 0x0000000000017941 */ /* 0x000fea0003800000 */
.L_x_318:
[----:B------:R-:W-:Y:S05]  /*a130*/  BRA `(.L_x_320) ;  /* 0xfffffff000407947 */ /* 0x000fea000383ffff */
.L_x_302:
[----:B-1----:R1:W2:Y:S02]  /*a140*/  SYNCS.PHASECHK.TRANS64.TRYWAIT P0, [R22+URZ+0x20], R7 ;  /* 0x00002007160075a7 */ /* 0x0022a4000800017f */
[----:B--2---:R-:W-:Y:S05]  /*a150*/  @!P0 NANOSLEEP.SYNCS 0x989680 ;  /* 0x009896800000895d */ /* 0x004fea0003900000 */
[----:B------:R-:W2:Y:S02]  /*a160*/  @!P0 SYNCS.PHASECHK.TRANS64 P0, [R22+URZ+0x20], R7 ;  /* 0x00002007160085a7 */ /* 0x000ea4000800007f */
[----:B--2---:R-:W-:Y:S05]  /*a170*/  @!P0 BRA `(.L_x_302) ;  /* 0xfffffffc00f08947 */ /* 0x004fea000383ffff */
[----:B------:R-:W-:Y:S05]  /*a180*/  BRA `(.L_x_321) ;  /* 0xfffffff0007c7947 */ /* 0x000fea000383ffff */
.L_x_310:
[----:B------:R-:W-:Y:S01]  /*a190*/  BSSY B0, `(.L_x_322) ;  /* 0x0000006000007945 */ /* 0x000fe20003800000 */
[----:B------:R-:W-:-:S07]  /*a1a0*/  IMAD.MOV.U32 R15, RZ, RZ, -0x1 ;  /* 0xffffffffff0f7424 */ /* 0x000fce00078e00ff */
[----:B------:R-:W-:Y:S05]  /*a1b0*/  WARPSYNC.COLLECTIVE R15, `(.L_x_323) ;  /* 0x000000000f0c7348 */ /* 0x000fea0003c00000 */
[----:B------:R-:W-:Y:S02]  /*a1c0*/  ELECT P6, UR62, PT ;  /* 0x00000000003e782f */ /* 0x000fe400038c0000 */
[----:B------:R-:W-:Y:S01]  /*a1d0*/  MOV R14, UR62 ;  /* 0x0000003e000e7c02 */ /* 0x000fe20008000f00 */
[----:B------:R-:W-:Y:S10]  /*a1e0*/  ENDCOLLECTIVE ;  /* 0x000000000000791b */ /* 0x000ff40003800000 */
.L_x_323:
[----:B------:R-:W-:Y:S05]  /*a1f0*/  BSYNC B0 ;  /* 0x0000000000007941 */ /* 0x000fea0003800000 */
.L_x_322:
[----:B------:R-:W-:Y:S05]  /*a200*/  BRA `(.L_x_324) ;  /* 0xfffffff800d07947 */ /* 0x000fea000383ffff */
.L_x_314:
[----:B0-----:R0:W1:Y:S02]  /*a210*/  SYNCS.PHASECHK.TRANS64.TRYWAIT P0, [R5+URZ], R2 ;  /* 0x00000002050075a7 */ /* 0x001064000800017f */
[----:B-1----:R-:W-:Y:S05]  /*a220*/  @!P0 NANOSLEEP.SYNCS 0x989680 ;  /* 0x009896800000895d */ /* 0x002fea0003900000 */
[----:B------:R-:W1:Y:S02]  /*a230*/  @!P0 SYNCS.PHASECHK.TRANS64 P0, [R5+URZ], R2 ;  /* 0x00000002050085a7 */ /* 0x000e64000800007f */
[----:B-1----:R-:W-:Y:S05]  /*a240*/  @!P0 BRA `(.L_x_314) ;  /* 0xfffffffc00f08947 */ /* 0x002fea000383ffff */
[----:B------:R-:W-:Y:S05]  /*a250*/  BRA `(.L_x_325) ;  /* 0xfffffffc00107947 */ /* 0x000fea000383ffff */
.L_x_315:
[----:B0-----:R0:W1:Y:S02]  /*a260*/  SYNCS.PHASECHK.TRANS64.TRYWAIT P0, [R7+URZ], R4 ;  /* 0x00000004070075a7 */ /* 0x001064000800017f */
[----:B-1----:R-:W-:Y:S05]  /*a270*/  @!P0 NANOSLEEP.SYNCS 0x989680 ;  /* 0x009896800000895d */ /* 0x002fea0003900000 */
[----:B------:R-:W1:Y:S02]  /*a280*/  @!P0 SYNCS.PHASECHK.TRANS64 P0, [R7+URZ], R4 ;  /* 0x00000004070085a7 */ /* 0x000e64000800007f */
[----:B-1----:R-:W-:Y:S05]  /*a290*/  @!P0 BRA `(.L_x_315) ;  /* 0xfffffffc00f08947 */ /* 0x002fea000383ffff */
[----:B------:R-:W-:Y:S05]  /*a2a0*/  BRA `(.L_x_326) ;  /* 0xfffffffc00207947 */ /* 0x000fea000383ffff */
.L_x_316:
[----:B0-----:R0:W1:Y:S02]  /*a2b0*/  SYNCS.PHASECHK.TRANS64.TRYWAIT P0, [R6+URZ], R5 ;  /* 0x00000005060075a7 */ /* 0x001064000800017f */
[----:B-1----:R-:W-:Y:S05]  /*a2c0*/  @!P0 NANOSLEEP.SYNCS 0x989680 ;  /* 0x009896800000895d */ /* 0x002fea0003900000 */
[----:B------:R-:W1:Y:S02]  /*a2d0*/  @!P0 SYNCS.PHASECHK.TRANS64 P0, [R6+URZ], R5 ;  /* 0x00000005060085a7 */ /* 0x000e64000800007f */
[----:B-1----:R-:W-:Y:S05]  /*a2e0*/  @!P0 BRA `(.L_x_316) ;  /* 0xfffffffc00f08947 */ /* 0x002fea000383ffff */
[----:B------:R-:W-:Y:S05]  /*a2f0*/  BRA `(.L_x_327) ;  /* 0xfffffffc00287947 */ /* 0x000fea000383ffff */
.L_x_328:
[----:B------:R-:W-:-:S00]  /*a300*/  BRA `(.L_x_328) ;  /* 0xfffffffc00fc7947 */ /* 0x000fc0000383ffff */
[----:B------:R-:W-:-:S00]  /*a310*/  NOP ;  /* 0x0000000000007918 */ /* 0x000fc00000000000 */
        /* <DEDUP_REMOVED lines=14> */
.L_x_329:


//--------------------- .nv.global.init           --------------------------
	.section	.nv.global.init,"aw",@progbits
.nv.global.init:
	.type		$str$22,@object
	.size		$str$22,($str$23 - $str$22)
$str$22:
        /*0000*/ 	.byte	0x6b, 0x5f, 0x74, 0x69, 0x6c, 0x65, 0x5f, 0x63, 0x6f, 0x75, 0x6e, 0x74, 0x20, 0x3e, 0x3d, 0x20
        /*0010*/ 	.byte	0x31, 0x00
	.type		$str$23,@object
	.size		$str$23,(__unnamed_1 - $str$23)
$str$23:
        /*0012*/ 	.byte	0x2f, 0x74, 0x6d, 0x70, 0x2f, 0x63, 0x75, 0x74, 0x6c, 0x61, 0x73, 0x73, 0x5f, 0x73, 0x77, 0x65
        /*0022*/ 	.byte	0x65, 0x70, 0x5f, 0x73, 0x72, 0x63, 0x2f, 0x69, 0x6e, 0x63, 0x6c, 0x75, 0x64, 0x65, 0x2f, 0x63
        /*0032*/ 	.byte	0x75, 0x74, 0x6c, 0x61, 0x73, 0x73, 0x2f, 0x67, 0x65, 0x6d, 0x6d, 0x2f, 0x63, 0x6f, 0x6c, 0x6c
        /*0042*/ 	.byte	0x65, 0x63, 0x74, 0x69, 0x76, 0x65, 0x2f, 0x73, 0x6d, 0x39, 0x30, 0x5f, 0x6d, 0x6d, 0x61, 0x5f
        /*0052*/ 	.byte	0x74, 0x6d, 0x61, 0x5f, 0x67, 0x6d, 0x6d, 0x61, 0x5f, 0x73, 0x73, 0x5f, 0x77, 0x61, 0x72, 0x70
        /*0062*/ 	.byte	0x73, 0x70, 0x65, 0x63, 0x69, 0x61, 0x6c, 0x69, 0x7a, 0x65, 0x64, 0x2e, 0x68, 0x70, 0x70, 0x00
	.type		__unnamed_1,@object
	.size		__unnamed_1,(.L_0 - __unnamed_1)
__unnamed_1:
        /*0072*/ 	.byte	0x76, 0x6f, 0x69, 0x64, 0x20, 0x63, 0x75, 0x74, 0x6c, 0x61, 0x73, 0x73, 0x3a, 0x3a, 0x67, 0x65
        /* <DEDUP_REMOVED lines=173> */
        /*0b52*/ 	.byte	0x64, 0x65, 0x6e, 0x74, 0x69, 0x74, 0x79, 0x5d, 0x00
.L_0:


//--------------------- .nv.shared._ZN7cutlass13device_kernelINS_4gemm6kernel13GemmUniversalIN4cute5tupleIJiiiiEEENS1_10collective13CollectiveMmaINS1_34MainloopSm90TmaGmmaWarpSpecializedILi4ENS5_IJNS4_1CILi2EEESB_NSA_ILi1EEEEEENS1_35KernelTmaWarpSpecializedCooperativeEEENS5_IJNSA_ILi128EEENSA_ILi256EEESG_EEEaNS5_IJlSC_lEEEaSJ_NS4_8TiledMMAINS4_8MMA_AtomIJNS4_4SM904GMMA27MMA_64x256x32_S32S8S8_SS_TNEEEENS4_6LayoutINS5_IJSB_SC_SC_EEENS5_IJSC_NSA_ILi0EEESS_EEEEENS5_IJNS4_10UnderscoreESV_SV_EEEEENS4_23SM90_TMA_LOAD_MULTICASTENS4_14ComposedLayoutINS4_7SwizzleILi3ELi4ELi3EEENS4_18smem_ptr_flag_bitsILi8EEENSQ_INS5_IJNSA_ILi8EEESG_EEENS5_IJSG_SC_EEEEEEEvNS4_8identityESY_S18_vS19_EENS_8epilogue10collective6detail29Sm90TmaWarpSpecializedAdapterINS1C_15DefaultEpilogueIaSJ_SJ_NS1B_6thread17LinearCombinationIaLi1EiiLNS1G_9ScaleType4KindE0ELNS_15FloatRoundStyleE2EaEENS1_15EpilogueDefaultEEEEEvvEEEEvNT_6ParamsE --------------------------
	.section	.nv.shared._ZN7cutlass13device_kernelINS_4gemm6kernel13GemmUniversalIN4cute5tupleIJiiiiEEENS1_10collective13CollectiveMmaINS1_34MainloopSm90TmaGmmaWarpSpecializedILi4ENS5_IJNS4_1CILi2EEESB_NSA_ILi1EEEEEENS1_35KernelTmaWarpSpecializedCooperativeEEENS5_IJNSA_ILi128EEENSA_ILi256EEESG_EEEaNS5_IJlSC_lEEEaSJ_NS4_8TiledMMAINS4_8MMA_AtomIJNS4_4SM904GMMA27MMA_64x256x32_S32S8S8_SS_TNEEEENS4_6LayoutINS5_IJSB_SC_SC_EEENS5_IJSC_NSA_ILi0EEESS_EEEEENS5_IJNS4_10UnderscoreESV_SV_EEEEENS4_23SM90_TMA_LOAD_MULTICASTENS4_14ComposedLayoutINS4_7SwizzleILi3ELi4ELi3EEENS4_18smem_ptr_flag_bitsILi8EEENSQ_INS5_IJNSA_ILi8EEESG_EEENS5_IJSG_SC_EEEEEEEvNS4_8identityESY_S18_vS19_EENS_8epilogue10collective6detail29Sm90TmaWarpSpecializedAdapterINS1C_15DefaultEpilogueIaSJ_SJ_NS1B_6thread17LinearCombinationIaLi1EiiLNS1G_9ScaleType4KindE0ELNS_15FloatRoundStyleE2EaEENS1_15EpilogueDefaultEEEEEvvEEEEvNT_6ParamsE,"aw",@nobits
	.sectionflags	@""
	.align	16
	.zero		1024


//--------------------- .nv.shared.reserved.0     --------------------------
	.section	.nv.shared.reserved.0,"aw",@nobits
	.weak		__nv_reservedSMEM_offset_0_alias
	.size		__nv_reservedSMEM_offset_0_alias, 0, 0
	.other		__nv_reservedSMEM_offset_0_alias,@"STO_CUDA_RESERVED_SHARED STV_DEFAULT"
__nv_reservedSMEM_offset_0_alias:
	.zero		0


//--------------------- .nv.global                --------------------------
	.section	.nv.global,"aw",@nobits
.nv.global:
	.type		_ZN39_INTERNAL_f914944d_4_k_cu_b9eba8b0_52304cute1_E,@object
	.size		_ZN39_INTERNAL_f914944d_4_k_cu_b9eba8b0_52304cute1_E,(_ZN39_INTERNAL_f914944d_4_k_cu_b9eba8b0_52304cuda3std3__45__cpo6cbeginE - _ZN39_INTERNAL_f914944d_4_k_cu_b9eba8b0_52304cute1_E)
_ZN39_INTERNAL_f914944d_4_k_cu_b9eba8b0_52304cute1_E:
	.zero		1
	.type		_ZN39_INTERNAL_f914944d_4_k_cu_b9eba8b0_52304cuda3std3__45__cpo6cbeginE,@object
	.size		_ZN39_INTERNAL_f914944d_4_k_cu_b9eba8b0_52304cuda3std3__45__cpo6cbeginE,(_ZN39_INTERNAL_f914944d_4_k_cu_b9eba8b0_52304cuda3std3__48in_placeE - _ZN39_INTERNAL_f914944d_4_k_cu_b9eba8b0_52304cuda3std3__45__cpo6cbeginE)
_ZN39_INTERNAL_f914944d_4_k_cu_b9eba8b0_52304cuda3std3__45__cpo6cbeginE:
	.zero		1
	.type		_ZN39_INTERNAL_f914944d_4_k_cu_b9eba8b0_52304cuda3std3__48in_placeE,@object
	.size		_ZN39_INTERNAL_f914944d_4_k_cu_b9eba8b0_52304cuda3std3__48in_placeE,(_ZN39_INTERNAL_f914944d_4_k_cu_b9eba8b0_52304cuda3std6ranges3__45__cpo9iter_moveE - _ZN39_INTERNAL_f914944d_4_k_cu_b9eba8b0_52304cuda3std3__48in_placeE)
_ZN39_INTERNAL_f914944d_4_k_cu_b9eba8b0_52304cuda3std3__48in_placeE:
	.zero		1
	.type		_ZN39_INTERNAL_f914944d_4_k_cu_b9eba8b0_52304cuda3std6ranges3__45__cpo9iter_moveE,@object
	.size		_ZN39_INTERNAL_f914944d_4_k_cu_b9eba8b0_52304cuda3std6ranges3__45__cpo9iter_moveE,(_ZN39_INTERNAL_f914944d_4_k_cu_b9eba8b0_52304cuda3std3__45__cpo5beginE - _ZN39_INTERNAL_f914944d_4_k_cu_b9eba8b0_52304cuda3std6ranges3__45__cpo9iter_moveE)
_ZN39_INTERNAL_f914944d_4_k_cu_b9eba8b0_52304cuda3std6ranges3__45__cpo9iter_moveE:
	.zero		1
	.type		_ZN39_INTERNAL_f914944d_4_k_cu_b9eba8b0_52304cuda3std3__45__cpo5beginE,@object
	.size		_ZN39_INTERNAL_f914944d_4_k_cu_b9eba8b0_52304cuda3std3__45__cpo5beginE,(_ZN39_INTERNAL_f914944d_4_k_cu_b9eba8b0_52304cuda3std3__441_GLOBAL__N__f914944d_4_k_cu_b9eba8b0_52306ignoreE - _ZN39_INTERNAL_f914944d_4_k_cu_b9eba8b0_52304cuda3std3__45__cpo5beginE)
_ZN39_INTERNAL_f914944d_4_k_cu_b9eba8b0_52304cuda3std3__45__cpo5beginE:
	.zero		1
	.type		_ZN39_INTERNAL_f914944d_4_k_cu_b9eba8b0_52304cuda3std3__441_GLOBAL__N__f914944d_4_k_cu_b9eba8b0_52306ignoreE,@object
	.size		_ZN39_INTERNAL_f914944d_4_k_cu_b9eba8b0_52304cuda3std3__441_GLOBAL__N__f914944d_4_k_cu_b9eba8b0_52306ignoreE,(_ZN39_INTERNAL_f914944d_4_k_cu_b9eba8b0_52304cute7productE - _ZN39_INTERNAL_f914944d_4_k_cu_b9eba8b0_52304cuda3std3__441_GLOBAL__N__f914944d_4_k_cu_b9eba8b0_52306ignoreE)
_ZN39_INTERNAL_f914944d_4_k_cu_b9eba8b0_52304cuda3std3__441_GLOBAL__N__f914944d_4_k_cu_b9eba8b0_52306ignoreE:
	.zero		1
	.type		_ZN39_INTERNAL_f914944d_4_k_cu_b9eba8b0_52304cute7productE,@object
	.size		_ZN39_INTERNAL_f914944d_4_k_cu_b9eba8b0_52304cute7productE,(_ZN39_INTERNAL_f914944d_4_k_cu_b9eba8b0_52304cuda3std3__45__cpo3endE - _ZN39_INTERNAL_f914944d_4_k_cu_b9eba8b0_52304cute7productE)
_ZN39_INTERNAL_f914944d_4_k_cu_b9eba8b0_52304cute7productE:
	.zero		1
	.type		_ZN39_INTERNAL_f914944d_4_k_cu_b9eba8b0_52304cuda3std3__45__cpo3endE,@object
	.size		_ZN39_INTERNAL_f914944d_4_k_cu_b9eba8b0_52304cuda3std3__45__cpo3endE,(_ZN39_INTERNAL_f914944d_4_k_cu_b9eba8b0_52304cuda3std3__419piecewise_constructE - _ZN39_INTERNAL_f914944d_4_k_cu_b9eba8b0_52304cuda3std3__45__cpo3endE)
_ZN39_INTERNAL_f914944d_4_k_cu_b9eba8b0_52304cuda3std3__45__cpo3endE:
	.zero		1
	.type		_ZN39_INTERNAL_f914944d_4_k_cu_b9eba8b0_52304cuda3std3__419piecewise_constructE,@object
	.size		_ZN39_INTERNAL_f914944d_4_k_cu_b9eba8b0_52304cuda3std3__419piecewise_constructE,(_ZN39_INTERNAL_f914944d_4_k_cu_b9eba8b0_52304cuda3std3__45__cpo4cendE - _ZN39_INTERNAL_f914944d_4_k_cu_b9eba8b0_52304cuda3std3__419piecewise_constructE)
_ZN39_INTERNAL_f914944d_4_k_cu_b9eba8b0_52304cuda3std3__419piecewise_constructE:
	.zero		1
	.type		_ZN39_INTERNAL_f914944d_4_k_cu_b9eba8b0_52304cuda3std3__45__cpo4cendE,@object
	.size		_ZN39_INTERNAL_f914944d_4_k_cu_b9eba8b0_52304cuda3std3__45__cpo4cendE,(_ZN39_INTERNAL_f914944d_4_k_cu_b9eba8b0_52304cuda3std6ranges3__45__cpo4swapE - _ZN39_INTERNAL_f914944d_4_k_cu_b9eba8b0_52304cuda3std3__45__cpo4cendE)
_ZN39_INTERNAL_f914944d_4_k_cu_b9eba8b0_52304cuda3std3__45__cpo4cendE:
	.zero		1
	.type		_ZN39_INTERNAL_f914944d_4_k_cu_b9eba8b0_52304cuda3std6ranges3__45__cpo4swapE,@object
	.size		_ZN39_INTERNAL_f914944d_4_k_cu_b9eba8b0_52304cuda3std6ranges3__45__cpo4swapE,(.L_8 - _ZN39_INTERNAL_f914944d_4_k_cu_b9eba8b0_52304cuda3std6ranges3__45__cpo4swapE)
_ZN39_INTERNAL_f914944d_4_k_cu_b9eba8b0_52304cuda3std6ranges3__45__cpo4swapE:
	.zero		1
.L_8:


//--------------------- .nv.constant0._ZN7cutlass13device_kernelINS_4gemm6kernel13GemmUniversalIN4cute5tupleIJiiiiEEENS1_10collective13CollectiveMmaINS1_34MainloopSm90TmaGmmaWarpSpecializedILi4ENS5_IJNS4_1CILi2EEESB_NSA_ILi1EEEEEENS1_35KernelTmaWarpSpecializedCooperativeEEENS5_IJNSA_ILi128EEENSA_ILi256EEESG_EEEaNS5_IJlSC_lEEEaSJ_NS4_8TiledMMAINS4_8MMA_AtomIJNS4_4SM904GMMA27MMA_64x256x32_S32S8S8_SS_TNEEEENS4_6LayoutINS5_IJSB_SC_SC_EEENS5_IJSC_NSA_ILi0EEESS_EEEEENS5_IJNS4_10UnderscoreESV_SV_EEEEENS4_23SM90_TMA_LOAD_MULTICASTENS4_14ComposedLayoutINS4_7SwizzleILi3ELi4ELi3EEENS4_18smem_ptr_flag_bitsILi8EEENSQ_INS5_IJNSA_ILi8EEESG_EEENS5_IJSG_SC_EEEEEEEvNS4_8identityESY_S18_vS19_EENS_8epilogue10collective6detail29Sm90TmaWarpSpecializedAdapterINS1C_15DefaultEpilogueIaSJ_SJ_NS1B_6thread17LinearCombinationIaLi1EiiLNS1G_9ScaleType4KindE0ELNS_15FloatRoundStyleE2EaEENS1_15EpilogueDefaultEEEEEvvEEEEvNT_6ParamsE --------------------------
	.section	.nv.constant0._ZN7cutlass13device_kernelINS_4gemm6kernel13GemmUniversalIN4cute5tupleIJiiiiEEENS1_10collective13CollectiveMmaINS1_34MainloopSm90TmaGmmaWarpSpecializedILi4ENS5_IJNS4_1CILi2EEESB_NSA_ILi1EEEEEENS1_35KernelTmaWarpSpecializedCooperativeEEENS5_IJNSA_ILi128EEENSA_ILi256EEESG_EEEaNS5_IJlSC_lEEEaSJ_NS4_8TiledMMAINS4_8MMA_AtomIJNS4_4SM904GMMA27MMA_64x256x32_S32S8S8_SS_TNEEEENS4_6LayoutINS5_IJSB_SC_SC_EEENS5_IJSC_NSA_ILi0EEESS_EEEEENS5_IJNS4_10UnderscoreESV_SV_EEEEENS4_23SM90_TMA_LOAD_MULTICASTENS4_14ComposedLayoutINS4_7SwizzleILi3ELi4ELi3EEENS4_18smem_ptr_flag_bitsILi8EEENSQ_INS5_IJNSA_ILi8EEESG_EEENS5_IJSG_SC_EEEEEEEvNS4_8identityESY_S18_vS19_EENS_8epilogue10collective6detail29Sm90TmaWarpSpecializedAdapterINS1C_15DefaultEpilogueIaSJ_SJ_NS1B_6thread17LinearCombinationIaLi1EiiLNS1G_9ScaleType4KindE0ELNS_15FloatRoundStyleE2EaEENS1_15EpilogueDefaultEEEEEvvEEEEvNT_6ParamsE,"a",@progbits
	.sectionflags	@""
	.align	4
.nv.constant0._ZN7cutlass13device_kernelINS_4gemm6kernel13GemmUniversalIN4cute5tupleIJiiiiEEENS1_10collective13CollectiveMmaINS1_34MainloopSm90TmaGmmaWarpSpecializedILi4ENS5_IJNS4_1CILi2EEESB_NSA_ILi1EEEEEENS1_35KernelTmaWarpSpecializedCooperativeEEENS5_IJNSA_ILi128EEENSA_ILi256EEESG_EEEaNS5_IJlSC_lEEEaSJ_NS4_8TiledMMAINS4_8MMA_AtomIJNS4_4SM904GMMA27MMA_64x256x32_S32S8S8_SS_TNEEEENS4_6LayoutINS5_IJSB_SC_SC_EEENS5_IJSC_NSA_ILi0EEESS_EEEEENS5_IJNS4_10UnderscoreESV_SV_EEEEENS4_23SM90_TMA_LOAD_MULTICASTENS4_14ComposedLayoutINS4_7SwizzleILi3ELi4ELi3EEENS4_18smem_ptr_flag_bitsILi8EEENSQ_INS5_IJNSA_ILi8EEESG_EEENS5_IJSG_SC_EEEEEEEvNS4_8identityESY_S18_vS19_EENS_8epilogue10collective6detail29Sm90TmaWarpSpecializedAdapterINS1C_15DefaultEpilogueIaSJ_SJ_NS1B_6thread17LinearCombinationIaLi1EiiLNS1G_9ScaleType4KindE0ELNS_15FloatRoundStyleE2EaEENS1_15EpilogueDefaultEEEEEvvEEEEvNT_6ParamsE:
	.zero		1664


//--------------------- SYMBOLS --------------------------

	.type		.nv.reservedSmem.offset0,@object
	.size		.nv.reservedSmem.offset0,0x4
	.type		__assertfail,@function
